//
// Generated by NVIDIA NVVM Compiler
//
// Compiler Build ID: CL-36424714
// Cuda compilation tools, release 13.0, V13.0.88
// Based on NVVM 20.0.0
//

.version 9.0
.target sm_100
.address_size 64

	// .globl	_Z10CaddKernelP6float2S_PKS_S_S2_m
.extern .func __assertfail
(
	.param .b64 __assertfail_param_0,
	.param .b64 __assertfail_param_1,
	.param .b32 __assertfail_param_2,
	.param .b64 __assertfail_param_3,
	.param .b64 __assertfail_param_4
)
;
.global .align 1 .b8 __unnamed_1[89] = {118, 111, 105, 100, 32, 67, 97, 100, 100, 75, 101, 114, 110, 101, 108, 40, 102, 108, 111, 97, 116, 50, 32, 42, 44, 32, 102, 108, 111, 97, 116, 50, 44, 32, 99, 111, 110, 115, 116, 32, 102, 108, 111, 97, 116, 50, 32, 42, 44, 32, 102, 108, 111, 97, 116, 50, 44, 32, 99, 111, 110, 115, 116, 32, 102, 108, 111, 97, 116, 50, 32, 42, 44, 32, 117, 110, 115, 105, 103, 110, 101, 100, 32, 108, 111, 110, 103, 41};
.global .align 1 .b8 __unnamed_2[94] = {118, 111, 105, 100, 32, 90, 97, 100, 100, 75, 101, 114, 110, 101, 108, 40, 100, 111, 117, 98, 108, 101, 50, 32, 42, 44, 32, 100, 111, 117, 98, 108, 101, 50, 44, 32, 99, 111, 110, 115, 116, 32, 100, 111, 117, 98, 108, 101, 50, 32, 42, 44, 32, 100, 111, 117, 98, 108, 101, 50, 44, 32, 99, 111, 110, 115, 116, 32, 100, 111, 117, 98, 108, 101, 50, 32, 42, 44, 32, 117, 110, 115, 105, 103, 110, 101, 100, 32, 108, 111, 110, 103, 41};
.global .align 1 .b8 __unnamed_3[42] = {118, 111, 105, 100, 32, 67, 105, 110, 105, 116, 75, 101, 114, 110, 101, 108, 40, 102, 108, 111, 97, 116, 50, 32, 42, 44, 32, 117, 110, 115, 105, 103, 110, 101, 100, 32, 108, 111, 110, 103, 41};
.global .align 1 .b8 __unnamed_4[43] = {118, 111, 105, 100, 32, 90, 105, 110, 105, 116, 75, 101, 114, 110, 101, 108, 40, 100, 111, 117, 98, 108, 101, 50, 32, 42, 44, 32, 117, 110, 115, 105, 103, 110, 101, 100, 32, 108, 111, 110, 103, 41};
.global .align 1 .b8 __unnamed_5[42] = {118, 111, 105, 100, 32, 68, 105, 110, 105, 116, 75, 101, 114, 110, 101, 108, 40, 100, 111, 117, 98, 108, 101, 32, 42, 44, 32, 117, 110, 115, 105, 103, 110, 101, 100, 32, 108, 111, 110, 103, 41};
.global .align 1 .b8 __unnamed_6[41] = {118, 111, 105, 100, 32, 83, 105, 110, 105, 116, 75, 101, 114, 110, 101, 108, 40, 102, 108, 111, 97, 116, 32, 42, 44, 32, 117, 110, 115, 105, 103, 110, 101, 100, 32, 108, 111, 110, 103, 41};
.global .align 1 .b8 __unnamed_7[70] = {118, 111, 105, 100, 32, 67, 116, 114, 97, 99, 101, 75, 101, 114, 110, 101, 108, 40, 102, 108, 111, 97, 116, 50, 32, 42, 44, 32, 117, 110, 115, 105, 103, 110, 101, 100, 32, 108, 111, 110, 103, 44, 32, 102, 108, 111, 97, 116, 32, 42, 44, 32, 95, 95, 110, 118, 95, 98, 111, 111, 108, 32, 42, 44, 32, 105, 110, 116, 41};
.global .align 1 .b8 __unnamed_8[72] = {118, 111, 105, 100, 32, 90, 116, 114, 97, 99, 101, 75, 101, 114, 110, 101, 108, 40, 100, 111, 117, 98, 108, 101, 50, 32, 42, 44, 32, 117, 110, 115, 105, 103, 110, 101, 100, 32, 108, 111, 110, 103, 44, 32, 100, 111, 117, 98, 108, 101, 32, 42, 44, 32, 95, 95, 110, 118, 95, 98, 111, 111, 108, 32, 42, 44, 32, 105, 110, 116, 41};
.global .align 1 .b8 $str[2] = {99};
.global .align 1 .b8 $str$1[27] = {47, 116, 109, 112, 47, 115, 97, 115, 115, 95, 99, 117, 95, 114, 101, 53, 51, 104, 118, 51, 48, 47, 107, 46, 99, 117};
.global .align 1 .b8 $str$2[2] = {97};
.global .align 1 .b8 $str$3[2] = {98};
.global .align 1 .b8 $str$4[6] = {116, 114, 97, 99, 101};
.global .align 1 .b8 $str$5[26] = {109, 97, 115, 107, 32, 124, 124, 32, 109, 97, 115, 107, 95, 112, 114, 101, 115, 101, 110, 116, 32, 61, 61, 32, 48};
.global .align 1 .b8 $str$6[39] = {109, 97, 115, 107, 95, 112, 114, 101, 115, 101, 110, 116, 32, 61, 61, 32, 48, 32, 124, 124, 32, 109, 97, 115, 107, 95, 112, 114, 101, 115, 101, 110, 116, 32, 61, 61, 32, 49};

.visible .entry _Z10CaddKernelP6float2S_PKS_S_S2_m(
	.param .u64 .ptr .align 1 _Z10CaddKernelP6float2S_PKS_S_S2_m_param_0,
	.param .align 8 .b8 _Z10CaddKernelP6float2S_PKS_S_S2_m_param_1[8],
	.param .u64 .ptr .align 1 _Z10CaddKernelP6float2S_PKS_S_S2_m_param_2,
	.param .align 8 .b8 _Z10CaddKernelP6float2S_PKS_S_S2_m_param_3[8],
	.param .u64 .ptr .align 1 _Z10CaddKernelP6float2S_PKS_S_S2_m_param_4,
	.param .u64 _Z10CaddKernelP6float2S_PKS_S_S2_m_param_5
)
{
	.reg .pred 	%p<5>;
	.reg .b32 	%r<5>;
	.reg .b32 	%f<23>;
	.reg .b64 	%rd<31>;

	ld.param.u64 	%rd2, [_Z10CaddKernelP6float2S_PKS_S_S2_m_param_0];
	ld.param.v2.f32 	{%f1, %f2}, [_Z10CaddKernelP6float2S_PKS_S_S2_m_param_1];
	ld.param.u64 	%rd3, [_Z10CaddKernelP6float2S_PKS_S_S2_m_param_2];
	ld.param.v2.f32 	{%f3, %f4}, [_Z10CaddKernelP6float2S_PKS_S_S2_m_param_3];
	ld.param.u64 	%rd4, [_Z10CaddKernelP6float2S_PKS_S_S2_m_param_4];
	ld.param.u64 	%rd5, [_Z10CaddKernelP6float2S_PKS_S_S2_m_param_5];
	setp.ne.s64 	%p1, %rd2, 0;
	@%p1 bra 	$L__BB0_2;
	mov.u64 	%rd6, $str;
	cvta.global.u64 	%rd7, %rd6;
	mov.u64 	%rd8, $str$1;
	cvta.global.u64 	%rd9, %rd8;
	mov.u64 	%rd10, __unnamed_1;
	cvta.global.u64 	%rd11, %rd10;
	{ // callseq 0, 0
	.param .b64 param0;
	st.param.b64 	[param0], %rd7;
	.param .b64 param1;
	st.param.b64 	[param1], %rd9;
	.param .b32 param2;
	st.param.b32 	[param2], 39;
	.param .b64 param3;
	st.param.b64 	[param3], %rd11;
	.param .b64 param4;
	st.param.b64 	[param4], 1;
	call.uni 
	__assertfail, 
	(
	param0, 
	param1, 
	param2, 
	param3, 
	param4
	);
	} // callseq 0
$L__BB0_2:
	setp.ne.s64 	%p2, %rd3, 0;
	@%p2 bra 	$L__BB0_4;
	mov.u64 	%rd12, $str$2;
	cvta.global.u64 	%rd13, %rd12;
	mov.u64 	%rd14, $str$1;
	cvta.global.u64 	%rd15, %rd14;
	mov.u64 	%rd16, __unnamed_1;
	cvta.global.u64 	%rd17, %rd16;
	{ // callseq 1, 0
	.param .b64 param0;
	st.param.b64 	[param0], %rd13;
	.param .b64 param1;
	st.param.b64 	[param1], %rd15;
	.param .b32 param2;
	st.param.b32 	[param2], 40;
	.param .b64 param3;
	st.param.b64 	[param3], %rd17;
	.param .b64 param4;
	st.param.b64 	[param4], 1;
	call.uni 
	__assertfail, 
	(
	param0, 
	param1, 
	param2, 
	param3, 
	param4
	);
	} // callseq 1
$L__BB0_4:
	setp.ne.s64 	%p3, %rd4, 0;
	@%p3 bra 	$L__BB0_6;
	mov.u64 	%rd18, $str$3;
	cvta.global.u64 	%rd19, %rd18;
	mov.u64 	%rd20, $str$1;
	cvta.global.u64 	%rd21, %rd20;
	mov.u64 	%rd22, __unnamed_1;
	cvta.global.u64 	%rd23, %rd22;
	{ // callseq 2, 0
	.param .b64 param0;
	st.param.b64 	[param0], %rd19;
	.param .b64 param1;
	st.param.b64 	[param1], %rd21;
	.param .b32 param2;
	st.param.b32 	[param2], 41;
	.param .b64 param3;
	st.param.b64 	[param3], %rd23;
	.param .b64 param4;
	st.param.b64 	[param4], 1;
	call.uni 
	__assertfail, 
	(
	param0, 
	param1, 
	param2, 
	param3, 
	param4
	);
	} // callseq 2
$L__BB0_6:
	mov.u32 	%r1, %ctaid.x;
	mov.u32 	%r2, %ntid.x;
	mov.u32 	%r3, %tid.x;
	mad.lo.s32 	%r4, %r1, %r2, %r3;
	cvt.u64.u32 	%rd1, %r4;
	setp.le.u64 	%p4, %rd5, %rd1;
	@%p4 bra 	$L__BB0_8;
	cvta.to.global.u64 	%rd24, %rd3;
	shl.b64 	%rd25, %rd1, 3;
	add.s64 	%rd26, %rd24, %rd25;
	ld.global.v2.f32 	{%f5, %f6}, [%rd26];
	mul.f32 	%f7, %f1, %f5;
	mul.f32 	%f8, %f2, %f6;
	sub.f32 	%f9, %f7, %f8;
	cvta.to.global.u64 	%rd27, %rd4;
	add.s64 	%rd28, %rd27, %rd25;
	ld.global.v2.f32 	{%f10, %f11}, [%rd28];
	mul.f32 	%f12, %f3, %f10;
	mul.f32 	%f13, %f4, %f11;
	sub.f32 	%f14, %f12, %f13;
	add.f32 	%f15, %f9, %f14;
	cvta.to.global.u64 	%rd29, %rd2;
	add.s64 	%rd30, %rd29, %rd25;
	st.global.f32 	[%rd30], %f15;
	ld.global.f32 	%f16, [%rd26];
	mul.f32 	%f17, %f2, %f16;
	fma.rn.f32 	%f18, %f1, %f6, %f17;
	ld.global.f32 	%f19, [%rd28];
	mul.f32 	%f20, %f4, %f19;
	fma.rn.f32 	%f21, %f3, %f11, %f20;
	add.f32 	%f22, %f18, %f21;
	st.global.f32 	[%rd30+4], %f22;
$L__BB0_8:
	ret;

}
	// .globl	_Z10ZaddKernelP7double2S_PKS_S_S2_m
.visible .entry _Z10ZaddKernelP7double2S_PKS_S_S2_m(
	.param .u64 .ptr .align 1 _Z10ZaddKernelP7double2S_PKS_S_S2_m_param_0,
	.param .align 16 .b8 _Z10ZaddKernelP7double2S_PKS_S_S2_m_param_1[16],
	.param .u64 .ptr .align 1 _Z10ZaddKernelP7double2S_PKS_S_S2_m_param_2,
	.param .align 16 .b8 _Z10ZaddKernelP7double2S_PKS_S_S2_m_param_3[16],
	.param .u64 .ptr .align 1 _Z10ZaddKernelP7double2S_PKS_S_S2_m_param_4,
	.param .u64 _Z10ZaddKernelP7double2S_PKS_S_S2_m_param_5
)
{
	.reg .pred 	%p<5>;
	.reg .b32 	%r<5>;
	.reg .b64 	%rd<31>;
	.reg .b64 	%fd<23>;

	ld.param.u64 	%rd2, [_Z10ZaddKernelP7double2S_PKS_S_S2_m_param_0];
	ld.param.v2.f64 	{%fd1, %fd2}, [_Z10ZaddKernelP7double2S_PKS_S_S2_m_param_1];
	ld.param.u64 	%rd3, [_Z10ZaddKernelP7double2S_PKS_S_S2_m_param_2];
	ld.param.v2.f64 	{%fd3, %fd4}, [_Z10ZaddKernelP7double2S_PKS_S_S2_m_param_3];
	ld.param.u64 	%rd4, [_Z10ZaddKernelP7double2S_PKS_S_S2_m_param_4];
	ld.param.u64 	%rd5, [_Z10ZaddKernelP7double2S_PKS_S_S2_m_param_5];
	setp.ne.s64 	%p1, %rd2, 0;
	@%p1 bra 	$L__BB1_2;
	mov.u64 	%rd6, $str;
	cvta.global.u64 	%rd7, %rd6;
	mov.u64 	%rd8, $str$1;
	cvta.global.u64 	%rd9, %rd8;
	mov.u64 	%rd10, __unnamed_2;
	cvta.global.u64 	%rd11, %rd10;
	{ // callseq 3, 0
	.param .b64 param0;
	st.param.b64 	[param0], %rd7;
	.param .b64 param1;
	st.param.b64 	[param1], %rd9;
	.param .b32 param2;
	st.param.b32 	[param2], 57;
	.param .b64 param3;
	st.param.b64 	[param3], %rd11;
	.param .b64 param4;
	st.param.b64 	[param4], 1;
	call.uni 
	__assertfail, 
	(
	param0, 
	param1, 
	param2, 
	param3, 
	param4
	);
	} // callseq 3
$L__BB1_2:
	setp.ne.s64 	%p2, %rd3, 0;
	@%p2 bra 	$L__BB1_4;
	mov.u64 	%rd12, $str$2;
	cvta.global.u64 	%rd13, %rd12;
	mov.u64 	%rd14, $str$1;
	cvta.global.u64 	%rd15, %rd14;
	mov.u64 	%rd16, __unnamed_2;
	cvta.global.u64 	%rd17, %rd16;
	{ // callseq 4, 0
	.param .b64 param0;
	st.param.b64 	[param0], %rd13;
	.param .b64 param1;
	st.param.b64 	[param1], %rd15;
	.param .b32 param2;
	st.param.b32 	[param2], 58;
	.param .b64 param3;
	st.param.b64 	[param3], %rd17;
	.param .b64 param4;
	st.param.b64 	[param4], 1;
	call.uni 
	__assertfail, 
	(
	param0, 
	param1, 
	param2, 
	param3, 
	param4
	);
	} // callseq 4
$L__BB1_4:
	setp.ne.s64 	%p3, %rd4, 0;
	@%p3 bra 	$L__BB1_6;
	mov.u64 	%rd18, $str$3;
	cvta.global.u64 	%rd19, %rd18;
	mov.u64 	%rd20, $str$1;
	cvta.global.u64 	%rd21, %rd20;
	mov.u64 	%rd22, __unnamed_2;
	cvta.global.u64 	%rd23, %rd22;
	{ // callseq 5, 0
	.param .b64 param0;
	st.param.b64 	[param0], %rd19;
	.param .b64 param1;
	st.param.b64 	[param1], %rd21;
	.param .b32 param2;
	st.param.b32 	[param2], 59;
	.param .b64 param3;
	st.param.b64 	[param3], %rd23;
	.param .b64 param4;
	st.param.b64 	[param4], 1;
	call.uni 
	__assertfail, 
	(
	param0, 
	param1, 
	param2, 
	param3, 
	param4
	);
	} // callseq 5
$L__BB1_6:
	mov.u32 	%r1, %ctaid.x;
	mov.u32 	%r2, %ntid.x;
	mov.u32 	%r3, %tid.x;
	mad.lo.s32 	%r4, %r1, %r2, %r3;
	cvt.u64.u32 	%rd1, %r4;
	setp.le.u64 	%p4, %rd5, %rd1;
	@%p4 bra 	$L__BB1_8;
	cvta.to.global.u64 	%rd24, %rd3;
	shl.b64 	%rd25, %rd1, 4;
	add.s64 	%rd26, %rd24, %rd25;
	ld.global.v2.f64 	{%fd5, %fd6}, [%rd26];
	mul.f64 	%fd7, %fd1, %fd5;
	mul.f64 	%fd8, %fd2, %fd6;
	sub.f64 	%fd9, %fd7, %fd8;
	cvta.to.global.u64 	%rd27, %rd4;
	add.s64 	%rd28, %rd27, %rd25;
	ld.global.v2.f64 	{%fd10, %fd11}, [%rd28];
	mul.f64 	%fd12, %fd3, %fd10;
	mul.f64 	%fd13, %fd4, %fd11;
	sub.f64 	%fd14, %fd12, %fd13;
	add.f64 	%fd15, %fd9, %fd14;
	cvta.to.global.u64 	%rd29, %rd2;
	add.s64 	%rd30, %rd29, %rd25;
	st.global.f64 	[%rd30], %fd15;
	ld.global.f64 	%fd16, [%rd26];
	mul.f64 	%fd17, %fd2, %fd16;
	fma.rn.f64 	%fd18, %fd1, %fd6, %fd17;
	ld.global.f64 	%fd19, [%rd28];
	mul.f64 	%fd20, %fd4, %fd19;
	fma.rn.f64 	%fd21, %fd3, %fd11, %fd20;
	add.f64 	%fd22, %fd18, %fd21;
	st.global.f64 	[%rd30+8], %fd22;
$L__BB1_8:
	ret;

}
	// .globl	_Z11CinitKernelP6float2m
.visible .entry _Z11CinitKernelP6float2m(
	.param .u64 .ptr .align 1 _Z11CinitKernelP6float2m_param_0,
	.param .u64 _Z11CinitKernelP6float2m_param_1
)
{
	.reg .pred 	%p<5>;
	.reg .b32 	%r<8>;
	.reg .b32 	%f<4>;
	.reg .b64 	%rd<22>;

	ld.param.u64 	%rd8, [_Z11CinitKernelP6float2m_param_0];
	ld.param.u64 	%rd7, [_Z11CinitKernelP6float2m_param_1];
	cvta.to.global.u64 	%rd1, %rd8;
	setp.ne.s64 	%p1, %rd8, 0;
	@%p1 bra 	$L__BB2_2;
	mov.u64 	%rd9, $str$2;
	cvta.global.u64 	%rd10, %rd9;
	mov.u64 	%rd11, $str$1;
	cvta.global.u64 	%rd12, %rd11;
	mov.u64 	%rd13, __unnamed_3;
	cvta.global.u64 	%rd14, %rd13;
	{ // callseq 6, 0
	.param .b64 param0;
	st.param.b64 	[param0], %rd10;
	.param .b64 param1;
	st.param.b64 	[param1], %rd12;
	.param .b32 param2;
	st.param.b32 	[param2], 96;
	.param .b64 param3;
	st.param.b64 	[param3], %rd14;
	.param .b64 param4;
	st.param.b64 	[param4], 1;
	call.uni 
	__assertfail, 
	(
	param0, 
	param1, 
	param2, 
	param3, 
	param4
	);
	} // callseq 6
$L__BB2_2:
	mul.lo.s64 	%rd15, %rd7, %rd7;
	mov.u32 	%r1, %ntid.x;
	mov.u32 	%r2, %ctaid.x;
	mov.u32 	%r3, %tid.x;
	mad.lo.s32 	%r4, %r1, %r2, %r3;
	cvt.u64.u32 	%rd2, %r4;
	setp.le.u64 	%p2, %rd15, %rd2;
	@%p2 bra 	$L__BB2_9;
	add.s64 	%rd3, %rd7, 1;
	and.b64  	%rd16, %rd3, -4294967296;
	setp.ne.s64 	%p3, %rd16, 0;
	@%p3 bra 	$L__BB2_5;
	cvt.u32.u64 	%r5, %rd3;
	cvt.u32.u64 	%r6, %rd2;
	rem.u32 	%r7, %r6, %r5;
	cvt.u64.u32 	%rd21, %r7;
	bra.uni 	$L__BB2_6;
$L__BB2_5:
	rem.u64 	%rd21, %rd2, %rd3;
$L__BB2_6:
	setp.ne.s64 	%p4, %rd21, 0;
	@%p4 bra 	$L__BB2_8;
	shl.b64 	%rd19, %rd2, 3;
	add.s64 	%rd20, %rd1, %rd19;
	mov.f32 	%f2, 0f00000000;
	mov.f32 	%f3, 0f3F800000;
	st.global.v2.f32 	[%rd20], {%f3, %f2};
	bra.uni 	$L__BB2_9;
$L__BB2_8:
	shl.b64 	%rd17, %rd2, 3;
	add.s64 	%rd18, %rd1, %rd17;
	mov.f32 	%f1, 0f00000000;
	st.global.v2.f32 	[%rd18], {%f1, %f1};
$L__BB2_9:
	ret;

}
	// .globl	_Z11ZinitKernelP7double2m
.visible .entry _Z11ZinitKernelP7double2m(
	.param .u64 .ptr .align 1 _Z11ZinitKernelP7double2m_param_0,
	.param .u64 _Z11ZinitKernelP7double2m_param_1
)
{
	.reg .pred 	%p<5>;
	.reg .b32 	%r<8>;
	.reg .b64 	%rd<22>;
	.reg .b64 	%fd<4>;

	ld.param.u64 	%rd8, [_Z11ZinitKernelP7double2m_param_0];
	ld.param.u64 	%rd7, [_Z11ZinitKernelP7double2m_param_1];
	cvta.to.global.u64 	%rd1, %rd8;
	setp.ne.s64 	%p1, %rd8, 0;
	@%p1 bra 	$L__BB3_2;
	mov.u64 	%rd9, $str$2;
	cvta.global.u64 	%rd10, %rd9;
	mov.u64 	%rd11, $str$1;
	cvta.global.u64 	%rd12, %rd11;
	mov.u64 	%rd13, __unnamed_4;
	cvta.global.u64 	%rd14, %rd13;
	{ // callseq 7, 0
	.param .b64 param0;
	st.param.b64 	[param0], %rd10;
	.param .b64 param1;
	st.param.b64 	[param1], %rd12;
	.param .b32 param2;
	st.param.b32 	[param2], 113;
	.param .b64 param3;
	st.param.b64 	[param3], %rd14;
	.param .b64 param4;
	st.param.b64 	[param4], 1;
	call.uni 
	__assertfail, 
	(
	param0, 
	param1, 
	param2, 
	param3, 
	param4
	);
	} // callseq 7
$L__BB3_2:
	mul.lo.s64 	%rd15, %rd7, %rd7;
	mov.u32 	%r1, %ntid.x;
	mov.u32 	%r2, %ctaid.x;
	mov.u32 	%r3, %tid.x;
	mad.lo.s32 	%r4, %r1, %r2, %r3;
	cvt.u64.u32 	%rd2, %r4;
	setp.le.u64 	%p2, %rd15, %rd2;
	@%p2 bra 	$L__BB3_9;
	add.s64 	%rd3, %rd7, 1;
	and.b64  	%rd16, %rd3, -4294967296;
	setp.ne.s64 	%p3, %rd16, 0;
	@%p3 bra 	$L__BB3_5;
	cvt.u32.u64 	%r5, %rd3;
	cvt.u32.u64 	%r6, %rd2;
	rem.u32 	%r7, %r6, %r5;
	cvt.u64.u32 	%rd21, %r7;
	bra.uni 	$L__BB3_6;
$L__BB3_5:
	rem.u64 	%rd21, %rd2, %rd3;
$L__BB3_6:
	setp.ne.s64 	%p4, %rd21, 0;
	@%p4 bra 	$L__BB3_8;
	shl.b64 	%rd19, %rd2, 4;
	add.s64 	%rd20, %rd1, %rd19;
	mov.f64 	%fd2, 0d0000000000000000;
	mov.f64 	%fd3, 0d3FF0000000000000;
	st.global.v2.f64 	[%rd20], {%fd3, %fd2};
	bra.uni 	$L__BB3_9;
$L__BB3_8:
	shl.b64 	%rd17, %rd2, 4;
	add.s64 	%rd18, %rd1, %rd17;
	mov.f64 	%fd1, 0d0000000000000000;
	st.global.v2.f64 	[%rd18], {%fd1, %fd1};
$L__BB3_9:
	ret;

}
	// .globl	_Z11DinitKernelPdm
.visible .entry _Z11DinitKernelPdm(
	.param .u64 .ptr .align 1 _Z11DinitKernelPdm_param_0,
	.param .u64 _Z11DinitKernelPdm_param_1
)
{
	.reg .pred 	%p<3>;
	.reg .b32 	%r<5>;
	.reg .b64 	%rd<14>;

	ld.param.u64 	%rd2, [_Z11DinitKernelPdm_param_0];
	ld.param.u64 	%rd3, [_Z11DinitKernelPdm_param_1];
	setp.ne.s64 	%p1, %rd2, 0;
	@%p1 bra 	$L__BB4_2;
	mov.u64 	%rd4, $str$2;
	cvta.global.u64 	%rd5, %rd4;
	mov.u64 	%rd6, $str$1;
	cvta.global.u64 	%rd7, %rd6;
	mov.u64 	%rd8, __unnamed_5;
	cvta.global.u64 	%rd9, %rd8;
	{ // callseq 8, 0
	.param .b64 param0;
	st.param.b64 	[param0], %rd5;
	.param .b64 param1;
	st.param.b64 	[param1], %rd7;
	.param .b32 param2;
	st.param.b32 	[param2], 130;
	.param .b64 param3;
	st.param.b64 	[param3], %rd9;
	.param .b64 param4;
	st.param.b64 	[param4], 1;
	call.uni 
	__assertfail, 
	(
	param0, 
	param1, 
	param2, 
	param3, 
	param4
	);
	} // callseq 8
$L__BB4_2:
	mov.u32 	%r1, %ntid.x;
	mov.u32 	%r2, %ctaid.x;
	mov.u32 	%r3, %tid.x;
	mad.lo.s32 	%r4, %r1, %r2, %r3;
	cvt.u64.u32 	%rd1, %r4;
	setp.le.u64 	%p2, %rd3, %rd1;
	@%p2 bra 	$L__BB4_4;
	cvta.to.global.u64 	%rd10, %rd2;
	shl.b64 	%rd11, %rd1, 3;
	add.s64 	%rd12, %rd10, %rd11;
	mov.b64 	%rd13, 4607182418800017408;
	st.global.u64 	[%rd12], %rd13;
$L__BB4_4:
	ret;

}
	// .globl	_Z11SinitKernelPfm
.visible .entry _Z11SinitKernelPfm(
	.param .u64 .ptr .align 1 _Z11SinitKernelPfm_param_0,
	.param .u64 _Z11SinitKernelPfm_param_1
)
{
	.reg .pred 	%p<3>;
	.reg .b32 	%r<6>;
	.reg .b64 	%rd<13>;

	ld.param.u64 	%rd2, [_Z11SinitKernelPfm_param_0];
	ld.param.u64 	%rd3, [_Z11SinitKernelPfm_param_1];
	setp.ne.s64 	%p1, %rd2, 0;
	@%p1 bra 	$L__BB5_2;
	mov.u64 	%rd4, $str$2;
	cvta.global.u64 	%rd5, %rd4;
	mov.u64 	%rd6, $str$1;
	cvta.global.u64 	%rd7, %rd6;
	mov.u64 	%rd8, __unnamed_6;
	cvta.global.u64 	%rd9, %rd8;
	{ // callseq 9, 0
	.param .b64 param0;
	st.param.b64 	[param0], %rd5;
	.param .b64 param1;
	st.param.b64 	[param1], %rd7;
	.param .b32 param2;
	st.param.b32 	[param2], 140;
	.param .b64 param3;
	st.param.b64 	[param3], %rd9;
	.param .b64 param4;
	st.param.b64 	[param4], 1;
	call.uni 
	__assertfail, 
	(
	param0, 
	param1, 
	param2, 
	param3, 
	param4
	);
	} // callseq 9
$L__BB5_2:
	mov.u32 	%r1, %ntid.x;
	mov.u32 	%r2, %ctaid.x;
	mov.u32 	%r3, %tid.x;
	mad.lo.s32 	%r4, %r1, %r2, %r3;
	cvt.u64.u32 	%rd1, %r4;
	setp.le.u64 	%p2, %rd3, %rd1;
	@%p2 bra 	$L__BB5_4;
	cvta.to.global.u64 	%rd10, %rd2;
	shl.b64 	%rd11, %rd1, 2;
	add.s64 	%rd12, %rd10, %rd11;
	mov.b32 	%r5, 1065353216;
	st.global.u32 	[%rd12], %r5;
$L__BB5_4:
	ret;

}
	// .globl	_Z12CtraceKernelP6float2mPfPbi
.visible .entry _Z12CtraceKernelP6float2mPfPbi(
	.param .u64 .ptr .align 1 _Z12CtraceKernelP6float2mPfPbi_param_0,
	.param .u64 _Z12CtraceKernelP6float2mPfPbi_param_1,
	.param .u64 .ptr .align 1 _Z12CtraceKernelP6float2mPfPbi_param_2,
	.param .u64 .ptr .align 1 _Z12CtraceKernelP6float2mPfPbi_param_3,
	.param .u32 _Z12CtraceKernelP6float2mPfPbi_param_4
)
{
	.reg .pred 	%p<18>;
	.reg .b16 	%rs<2>;
	.reg .b32 	%r<19>;
	.reg .b32 	%f<3>;
	.reg .b64 	%rd<68>;

	ld.param.u64 	%rd23, [_Z12CtraceKernelP6float2mPfPbi_param_0];
	ld.param.u64 	%rd20, [_Z12CtraceKernelP6float2mPfPbi_param_1];
	ld.param.u64 	%rd21, [_Z12CtraceKernelP6float2mPfPbi_param_2];
	ld.param.u64 	%rd22, [_Z12CtraceKernelP6float2mPfPbi_param_3];
	ld.param.u32 	%r2, [_Z12CtraceKernelP6float2mPfPbi_param_4];
	cvta.to.global.u64 	%rd1, %rd21;
	cvta.to.global.u64 	%rd2, %rd23;
	setp.ne.s64 	%p1, %rd23, 0;
	@%p1 bra 	$L__BB6_2;
	mov.u64 	%rd24, $str$2;
	cvta.global.u64 	%rd25, %rd24;
	mov.u64 	%rd26, $str$1;
	cvta.global.u64 	%rd27, %rd26;
	mov.u64 	%rd28, __unnamed_7;
	cvta.global.u64 	%rd29, %rd28;
	{ // callseq 10, 0
	.param .b64 param0;
	st.param.b64 	[param0], %rd25;
	.param .b64 param1;
	st.param.b64 	[param1], %rd27;
	.param .b32 param2;
	st.param.b32 	[param2], 152;
	.param .b64 param3;
	st.param.b64 	[param3], %rd29;
	.param .b64 param4;
	st.param.b64 	[param4], 1;
	call.uni 
	__assertfail, 
	(
	param0, 
	param1, 
	param2, 
	param3, 
	param4
	);
	} // callseq 10
$L__BB6_2:
	setp.ne.s64 	%p2, %rd21, 0;
	@%p2 bra 	$L__BB6_4;
	mov.u64 	%rd30, $str$4;
	cvta.global.u64 	%rd31, %rd30;
	mov.u64 	%rd32, $str$1;
	cvta.global.u64 	%rd33, %rd32;
	mov.u64 	%rd34, __unnamed_7;
	cvta.global.u64 	%rd35, %rd34;
	{ // callseq 11, 0
	.param .b64 param0;
	st.param.b64 	[param0], %rd31;
	.param .b64 param1;
	st.param.b64 	[param1], %rd33;
	.param .b32 param2;
	st.param.b32 	[param2], 153;
	.param .b64 param3;
	st.param.b64 	[param3], %rd35;
	.param .b64 param4;
	st.param.b64 	[param4], 1;
	call.uni 
	__assertfail, 
	(
	param0, 
	param1, 
	param2, 
	param3, 
	param4
	);
	} // callseq 11
$L__BB6_4:
	setp.ne.s64 	%p3, %rd22, 0;
	setp.eq.s32 	%p4, %r2, 0;
	or.pred  	%p5, %p3, %p4;
	@%p5 bra 	$L__BB6_6;
	mov.u64 	%rd36, $str$5;
	cvta.global.u64 	%rd37, %rd36;
	mov.u64 	%rd38, $str$1;
	cvta.global.u64 	%rd39, %rd38;
	mov.u64 	%rd40, __unnamed_7;
	cvta.global.u64 	%rd41, %rd40;
	{ // callseq 12, 0
	.param .b64 param0;
	st.param.b64 	[param0], %rd37;
	.param .b64 param1;
	st.param.b64 	[param1], %rd39;
	.param .b32 param2;
	st.param.b32 	[param2], 154;
	.param .b64 param3;
	st.param.b64 	[param3], %rd41;
	.param .b64 param4;
	st.param.b64 	[param4], 1;
	call.uni 
	__assertfail, 
	(
	param0, 
	param1, 
	param2, 
	param3, 
	param4
	);
	} // callseq 12
$L__BB6_6:
	setp.lt.u32 	%p6, %r2, 2;
	@%p6 bra 	$L__BB6_8;
	mov.u64 	%rd42, $str$6;
	cvta.global.u64 	%rd43, %rd42;
	mov.u64 	%rd44, $str$1;
	cvta.global.u64 	%rd45, %rd44;
	mov.u64 	%rd46, __unnamed_7;
	cvta.global.u64 	%rd47, %rd46;
	{ // callseq 13, 0
	.param .b64 param0;
	st.param.b64 	[param0], %rd43;
	.param .b64 param1;
	st.param.b64 	[param1], %rd45;
	.param .b32 param2;
	st.param.b32 	[param2], 155;
	.param .b64 param3;
	st.param.b64 	[param3], %rd47;
	.param .b64 param4;
	st.param.b64 	[param4], 1;
	call.uni 
	__assertfail, 
	(
	param0, 
	param1, 
	param2, 
	param3, 
	param4
	);
	} // callseq 13
$L__BB6_8:
	mul.lo.s64 	%rd3, %rd20, %rd20;
	mov.u32 	%r3, %ntid.x;
	mov.u32 	%r4, %ctaid.x;
	mov.u32 	%r5, %tid.x;
	mad.lo.s32 	%r1, %r3, %r4, %r5;
	setp.eq.s32 	%p7, %r2, 1;
	@%p7 bra 	$L__BB6_19;
	setp.ne.s32 	%p8, %r2, 0;
	@%p8 bra 	$L__BB6_30;
	cvt.u64.u32 	%rd4, %r1;
	setp.le.u64 	%p14, %rd3, %rd4;
	@%p14 bra 	$L__BB6_30;
	add.s64 	%rd5, %rd20, 1;
	and.b64  	%rd58, %rd5, -4294967296;
	setp.ne.s64 	%p15, %rd58, 0;
	@%p15 bra 	$L__BB6_13;
	cvt.u32.u64 	%r13, %rd5;
	cvt.u32.u64 	%r14, %rd4;
	rem.u32 	%r15, %r14, %r13;
	cvt.u64.u32 	%rd64, %r15;
	bra.uni 	$L__BB6_14;
$L__BB6_13:
	rem.u64 	%rd64, %rd4, %rd5;
$L__BB6_14:
	setp.ne.s64 	%p16, %rd64, 0;
	@%p16 bra 	$L__BB6_30;
	shl.b64 	%rd59, %rd4, 3;
	add.s64 	%rd60, %rd2, %rd59;
	ld.global.f32 	%f1, [%rd60];
	and.b64  	%rd61, %rd20, -4294967296;
	setp.ne.s64 	%p17, %rd61, 0;
	@%p17 bra 	$L__BB6_17;
	cvt.u32.u64 	%r16, %rd20;
	cvt.u32.u64 	%r17, %rd4;
	rem.u32 	%r18, %r17, %r16;
	cvt.u64.u32 	%rd65, %r18;
	bra.uni 	$L__BB6_18;
$L__BB6_17:
	rem.u64 	%rd65, %rd4, %rd20;
$L__BB6_18:
	shl.b64 	%rd62, %rd65, 2;
	add.s64 	%rd63, %rd1, %rd62;
	st.global.f32 	[%rd63], %f1;
	bra.uni 	$L__BB6_30;
$L__BB6_19:
	cvt.u64.u32 	%rd12, %r1;
	setp.le.u64 	%p9, %rd3, %rd12;
	@%p9 bra 	$L__BB6_30;
	add.s64 	%rd13, %rd20, 1;
	and.b64  	%rd48, %rd13, -4294967296;
	setp.ne.s64 	%p10, %rd48, 0;
	@%p10 bra 	$L__BB6_22;
	cvt.u32.u64 	%r6, %rd13;
	cvt.u32.u64 	%r7, %rd12;
	rem.u32 	%r8, %r7, %r6;
	cvt.u64.u32 	%rd66, %r8;
	bra.uni 	$L__BB6_23;
$L__BB6_22:
	rem.u64 	%rd66, %rd12, %rd13;
$L__BB6_23:
	setp.ne.s64 	%p11, %rd66, 0;
	@%p11 bra 	$L__BB6_30;
	and.b64  	%rd49, %rd20, -4294967296;
	setp.ne.s64 	%p12, %rd49, 0;
	@%p12 bra 	$L__BB6_26;
	cvt.u32.u64 	%r9, %rd20;
	cvt.u32.u64 	%r10, %rd12;
	rem.u32 	%r11, %r10, %r9;
	cvt.u64.u32 	%rd67, %r11;
	bra.uni 	$L__BB6_27;
$L__BB6_26:
	rem.u64 	%rd67, %rd12, %rd20;
$L__BB6_27:
	cvta.to.global.u64 	%rd50, %rd22;
	add.s64 	%rd51, %rd50, %rd67;
	ld.global.u8 	%rs1, [%rd51];
	setp.eq.s16 	%p13, %rs1, 0;
	@%p13 bra 	$L__BB6_29;
	shl.b64 	%rd52, %rd12, 3;
	add.s64 	%rd53, %rd2, %rd52;
	ld.global.f32 	%f2, [%rd53];
	shl.b64 	%rd54, %rd67, 2;
	add.s64 	%rd55, %rd1, %rd54;
	st.global.f32 	[%rd55], %f2;
	bra.uni 	$L__BB6_30;
$L__BB6_29:
	shl.b64 	%rd56, %rd67, 2;
	add.s64 	%rd57, %rd1, %rd56;
	mov.b32 	%r12, 0;
	st.global.u32 	[%rd57], %r12;
$L__BB6_30:
	ret;

}
	// .globl	_Z12ZtraceKernelP7double2mPdPbi
.visible .entry _Z12ZtraceKernelP7double2mPdPbi(
	.param .u64 .ptr .align 1 _Z12ZtraceKernelP7double2mPdPbi_param_0,
	.param .u64 _Z12ZtraceKernelP7double2mPdPbi_param_1,
	.param .u64 .ptr .align 1 _Z12ZtraceKernelP7double2mPdPbi_param_2,
	.param .u64 .ptr .align 1 _Z12ZtraceKernelP7double2mPdPbi_param_3,
	.param .u32 _Z12ZtraceKernelP7double2mPdPbi_param_4
)
{
	.reg .pred 	%p<18>;
	.reg .b16 	%rs<2>;
	.reg .b32 	%r<18>;
	.reg .b64 	%rd<69>;
	.reg .b64 	%fd<3>;

	ld.param.u64 	%rd23, [_Z12ZtraceKernelP7double2mPdPbi_param_0];
	ld.param.u64 	%rd20, [_Z12ZtraceKernelP7double2mPdPbi_param_1];
	ld.param.u64 	%rd21, [_Z12ZtraceKernelP7double2mPdPbi_param_2];
	ld.param.u64 	%rd22, [_Z12ZtraceKernelP7double2mPdPbi_param_3];
	ld.param.u32 	%r2, [_Z12ZtraceKernelP7double2mPdPbi_param_4];
	cvta.to.global.u64 	%rd1, %rd21;
	cvta.to.global.u64 	%rd2, %rd23;
	setp.ne.s64 	%p1, %rd23, 0;
	@%p1 bra 	$L__BB7_2;
	mov.u64 	%rd24, $str$2;
	cvta.global.u64 	%rd25, %rd24;
	mov.u64 	%rd26, $str$1;
	cvta.global.u64 	%rd27, %rd26;
	mov.u64 	%rd28, __unnamed_8;
	cvta.global.u64 	%rd29, %rd28;
	{ // callseq 14, 0
	.param .b64 param0;
	st.param.b64 	[param0], %rd25;
	.param .b64 param1;
	st.param.b64 	[param1], %rd27;
	.param .b32 param2;
	st.param.b32 	[param2], 183;
	.param .b64 param3;
	st.param.b64 	[param3], %rd29;
	.param .b64 param4;
	st.param.b64 	[param4], 1;
	call.uni 
	__assertfail, 
	(
	param0, 
	param1, 
	param2, 
	param3, 
	param4
	);
	} // callseq 14
$L__BB7_2:
	setp.ne.s64 	%p2, %rd21, 0;
	@%p2 bra 	$L__BB7_4;
	mov.u64 	%rd30, $str$4;
	cvta.global.u64 	%rd31, %rd30;
	mov.u64 	%rd32, $str$1;
	cvta.global.u64 	%rd33, %rd32;
	mov.u64 	%rd34, __unnamed_8;
	cvta.global.u64 	%rd35, %rd34;
	{ // callseq 15, 0
	.param .b64 param0;
	st.param.b64 	[param0], %rd31;
	.param .b64 param1;
	st.param.b64 	[param1], %rd33;
	.param .b32 param2;
	st.param.b32 	[param2], 184;
	.param .b64 param3;
	st.param.b64 	[param3], %rd35;
	.param .b64 param4;
	st.param.b64 	[param4], 1;
	call.uni 
	__assertfail, 
	(
	param0, 
	param1, 
	param2, 
	param3, 
	param4
	);
	} // callseq 15
$L__BB7_4:
	setp.ne.s64 	%p3, %rd22, 0;
	setp.eq.s32 	%p4, %r2, 0;
	or.pred  	%p5, %p3, %p4;
	@%p5 bra 	$L__BB7_6;
	mov.u64 	%rd36, $str$5;
	cvta.global.u64 	%rd37, %rd36;
	mov.u64 	%rd38, $str$1;
	cvta.global.u64 	%rd39, %rd38;
	mov.u64 	%rd40, __unnamed_8;
	cvta.global.u64 	%rd41, %rd40;
	{ // callseq 16, 0
	.param .b64 param0;
	st.param.b64 	[param0], %rd37;
	.param .b64 param1;
	st.param.b64 	[param1], %rd39;
	.param .b32 param2;
	st.param.b32 	[param2], 185;
	.param .b64 param3;
	st.param.b64 	[param3], %rd41;
	.param .b64 param4;
	st.param.b64 	[param4], 1;
	call.uni 
	__assertfail, 
	(
	param0, 
	param1, 
	param2, 
	param3, 
	param4
	);
	} // callseq 16
$L__BB7_6:
	setp.lt.u32 	%p6, %r2, 2;
	@%p6 bra 	$L__BB7_8;
	mov.u64 	%rd42, $str$6;
	cvta.global.u64 	%rd43, %rd42;
	mov.u64 	%rd44, $str$1;
	cvta.global.u64 	%rd45, %rd44;
	mov.u64 	%rd46, __unnamed_8;
	cvta.global.u64 	%rd47, %rd46;
	{ // callseq 17, 0
	.param .b64 param0;
	st.param.b64 	[param0], %rd43;
	.param .b64 param1;
	st.param.b64 	[param1], %rd45;
	.param .b32 param2;
	st.param.b32 	[param2], 186;
	.param .b64 param3;
	st.param.b64 	[param3], %rd47;
	.param .b64 param4;
	st.param.b64 	[param4], 1;
	call.uni 
	__assertfail, 
	(
	param0, 
	param1, 
	param2, 
	param3, 
	param4
	);
	} // callseq 17
$L__BB7_8:
	mul.lo.s64 	%rd3, %rd20, %rd20;
	mov.u32 	%r3, %ntid.x;
	mov.u32 	%r4, %ctaid.x;
	mov.u32 	%r5, %tid.x;
	mad.lo.s32 	%r1, %r3, %r4, %r5;
	setp.eq.s32 	%p7, %r2, 1;
	@%p7 bra 	$L__BB7_19;
	setp.ne.s32 	%p8, %r2, 0;
	@%p8 bra 	$L__BB7_30;
	cvt.u64.u32 	%rd4, %r1;
	setp.le.u64 	%p14, %rd3, %rd4;
	@%p14 bra 	$L__BB7_30;
	add.s64 	%rd5, %rd20, 1;
	and.b64  	%rd59, %rd5, -4294967296;
	setp.ne.s64 	%p15, %rd59, 0;
	@%p15 bra 	$L__BB7_13;
	cvt.u32.u64 	%r12, %rd5;
	cvt.u32.u64 	%r13, %rd4;
	rem.u32 	%r14, %r13, %r12;
	cvt.u64.u32 	%rd65, %r14;
	bra.uni 	$L__BB7_14;
$L__BB7_13:
	rem.u64 	%rd65, %rd4, %rd5;
$L__BB7_14:
	setp.ne.s64 	%p16, %rd65, 0;
	@%p16 bra 	$L__BB7_30;
	shl.b64 	%rd60, %rd4, 4;
	add.s64 	%rd61, %rd2, %rd60;
	ld.global.f64 	%fd1, [%rd61];
	and.b64  	%rd62, %rd20, -4294967296;
	setp.ne.s64 	%p17, %rd62, 0;
	@%p17 bra 	$L__BB7_17;
	cvt.u32.u64 	%r15, %rd20;
	cvt.u32.u64 	%r16, %rd4;
	rem.u32 	%r17, %r16, %r15;
	cvt.u64.u32 	%rd66, %r17;
	bra.uni 	$L__BB7_18;
$L__BB7_17:
	rem.u64 	%rd66, %rd4, %rd20;
$L__BB7_18:
	shl.b64 	%rd63, %rd66, 3;
	add.s64 	%rd64, %rd1, %rd63;
	st.global.f64 	[%rd64], %fd1;
	bra.uni 	$L__BB7_30;
$L__BB7_19:
	cvt.u64.u32 	%rd12, %r1;
	setp.le.u64 	%p9, %rd3, %rd12;
	@%p9 bra 	$L__BB7_30;
	add.s64 	%rd13, %rd20, 1;
	and.b64  	%rd48, %rd13, -4294967296;
	setp.ne.s64 	%p10, %rd48, 0;
	@%p10 bra 	$L__BB7_22;
	cvt.u32.u64 	%r6, %rd13;
	cvt.u32.u64 	%r7, %rd12;
	rem.u32 	%r8, %r7, %r6;
	cvt.u64.u32 	%rd67, %r8;
	bra.uni 	$L__BB7_23;
$L__BB7_22:
	rem.u64 	%rd67, %rd12, %rd13;
$L__BB7_23:
	setp.ne.s64 	%p11, %rd67, 0;
	@%p11 bra 	$L__BB7_30;
	and.b64  	%rd49, %rd20, -4294967296;
	setp.ne.s64 	%p12, %rd49, 0;
	@%p12 bra 	$L__BB7_26;
	cvt.u32.u64 	%r9, %rd20;
	cvt.u32.u64 	%r10, %rd12;
	rem.u32 	%r11, %r10, %r9;
	cvt.u64.u32 	%rd68, %r11;
	bra.uni 	$L__BB7_27;
$L__BB7_26:
	rem.u64 	%rd68, %rd12, %rd20;
$L__BB7_27:
	cvta.to.global.u64 	%rd50, %rd22;
	add.s64 	%rd51, %rd50, %rd68;
	ld.global.u8 	%rs1, [%rd51];
	setp.eq.s16 	%p13, %rs1, 0;
	@%p13 bra 	$L__BB7_29;
	shl.b64 	%rd52, %rd12, 4;
	add.s64 	%rd53, %rd2, %rd52;
	ld.global.f64 	%fd2, [%rd53];
	shl.b64 	%rd54, %rd68, 3;
	add.s64 	%rd55, %rd1, %rd54;
	st.global.f64 	[%rd55], %fd2;
	bra.uni 	$L__BB7_30;
$L__BB7_29:
	shl.b64 	%rd56, %rd68, 3;
	add.s64 	%rd57, %rd1, %rd56;
	mov.b64 	%rd58, 0;
	st.global.u64 	[%rd57], %rd58;
$L__BB7_30:
	ret;

}


// ===== COMPILED SASS (sm_100) =====

	.target	sm_100

	.elftype	@"ET_EXEC"


//--------------------- .note.nv.tkinfo           --------------------------
	.section	.note.nv.tkinfo,"",@"SHT_NOTE"
	.sectionflags	@"SHF_NOTE_NV_TKINFO"
	.tkinfo
        /*0018*/ 	.word	0x00000002
        /*0030*/ 	.string	""
        /*0030*/ 	.string	"ptxas"
        /*0030*/ 	.string	"Cuda compilation tools, release 13.0, V13.0.88"
        /*0030*/ 	.string	"Build cuda_13.0.r13.0/compiler.36424714_0"
        /*0030*/ 	.string	"-arch sm_100 -m 64 "



//--------------------- .note.nv.cuinfo           --------------------------
	.section	.note.nv.cuinfo,"",@"SHT_NOTE"
	.sectionflags	@"SHF_NOTE_NV_CUINFO"
        /*0018*/ 	.short	0x0002
        /*001a*/ 	.short	0x0064
        /*001c*/ 	.short	0x0082
	.zero		2


//--------------------- .nv.info                  --------------------------
	.section	.nv.info,"",@"SHT_CUDA_INFO"
	.align	4


	//----- nvinfo : EIATTR_REGCOUNT
	.align		4
        /*0000*/ 	.byte	0x04, 0x2f
        /*0002*/ 	.short	(.L_16 - .L_15)
	.align		4
.L_15:
        /*0004*/ 	.word	index@(_Z10CaddKernelP6float2S_PKS_S_S2_m)
        /*0008*/ 	.word	0x00000018


	//----- nvinfo : EIATTR_FRAME_SIZE
	.align		4
.L_16:
        /*000c*/ 	.byte	0x04, 0x11
        /*000e*/ 	.short	(.L_18 - .L_17)
	.align		4
.L_17:
        /*0010*/ 	.word	index@(_Z10CaddKernelP6float2S_PKS_S_S2_m)
        /*0014*/ 	.word	0x00000000


	//----- nvinfo : EIATTR_REGCOUNT
	.align		4
.L_18:
        /*0018*/ 	.byte	0x04, 0x2f
        /*001a*/ 	.short	(.L_20 - .L_19)
	.align		4
.L_19:
        /*001c*/ 	.word	index@(_Z10ZaddKernelP7double2S_PKS_S_S2_m)
        /*0020*/ 	.word	0x00000018


	//----- nvinfo : EIATTR_FRAME_SIZE
	.align		4
.L_20:
        /*0024*/ 	.byte	0x04, 0x11
        /*0026*/ 	.short	(.L_22 - .L_21)
	.align		4
.L_21:
        /*0028*/ 	.word	index@(_Z10ZaddKernelP7double2S_PKS_S_S2_m)
        /*002c*/ 	.word	0x00000000


	//----- nvinfo : EIATTR_REGCOUNT
	.align		4
.L_22:
        /*0030*/ 	.byte	0x04, 0x2f
        /*0032*/ 	.short	(.L_24 - .L_23)
	.align		4
.L_23:
        /*0034*/ 	.word	index@(_Z11CinitKernelP6float2m)
        /*0038*/ 	.word	0x00000018


	//----- nvinfo : EIATTR_FRAME_SIZE
	.align		4
.L_24:
        /*003c*/ 	.byte	0x04, 0x11
        /*003e*/ 	.short	(.L_26 - .L_25)
	.align		4
.L_25:
        /*0040*/ 	.word	index@($__internal_3_$__cuda_sm20_rem_u64)
        /*0044*/ 	.word	0x00000000


	//----- nvinfo : EIATTR_FRAME_SIZE
	.align		4
.L_26:
        /*0048*/ 	.byte	0x04, 0x11
        /*004a*/ 	.short	(.L_28 - .L_27)
	.align		4
.L_27:
        /*004c*/ 	.word	index@(_Z11CinitKernelP6float2m)
        /*0050*/ 	.word	0x00000000


	//----- nvinfo : EIATTR_REGCOUNT
	.align		4
.L_28:
        /*0054*/ 	.byte	0x04, 0x2f
        /*0056*/ 	.short	(.L_30 - .L_29)
	.align		4
.L_29:
        /*0058*/ 	.word	index@(_Z11ZinitKernelP7double2m)
        /*005c*/ 	.word	0x00000018


	//----- nvinfo : EIATTR_FRAME_SIZE
	.align		4
.L_30:
        /*0060*/ 	.byte	0x04, 0x11
        /*0062*/ 	.short	(.L_32 - .L_31)
	.align		4
.L_31:
        /*0064*/ 	.word	index@($__internal_2_$__cuda_sm20_rem_u64)
        /*0068*/ 	.word	0x00000000


	//----- nvinfo : EIATTR_FRAME_SIZE
	.align		4
.L_32:
        /*006c*/ 	.byte	0x04, 0x11
        /*006e*/ 	.short	(.L_34 - .L_33)
	.align		4
.L_33:
        /*0070*/ 	.word	index@(_Z11ZinitKernelP7double2m)
        /*0074*/ 	.word	0x00000000


	//----- nvinfo : EIATTR_REGCOUNT
	.align		4
.L_34:
        /*0078*/ 	.byte	0x04, 0x2f
        /*007a*/ 	.short	(.L_36 - .L_35)
	.align		4
.L_35:
        /*007c*/ 	.word	index@(_Z11DinitKernelPdm)
        /*0080*/ 	.word	0x00000018


	//----- nvinfo : EIATTR_FRAME_SIZE
	.align		4
.L_36:
        /*0084*/ 	.byte	0x04, 0x11
        /*0086*/ 	.short	(.L_38 - .L_37)
	.align		4
.L_37:
        /*0088*/ 	.word	index@(_Z11DinitKernelPdm)
        /*008c*/ 	.word	0x00000000


	//----- nvinfo : EIATTR_REGCOUNT
	.align		4
.L_38:
        /*0090*/ 	.byte	0x04, 0x2f
        /*0092*/ 	.short	(.L_40 - .L_39)
	.align		4
.L_39:
        /*0094*/ 	.word	index@(_Z11SinitKernelPfm)
        /*0098*/ 	.word	0x00000018


	//----- nvinfo : EIATTR_FRAME_SIZE
	.align		4
.L_40:
        /*009c*/ 	.byte	0x04, 0x11
        /*009e*/ 	.short	(.L_42 - .L_41)
	.align		4
.L_41:
        /*00a0*/ 	.word	index@(_Z11SinitKernelPfm)
        /*00a4*/ 	.word	0x00000000


	//----- nvinfo : EIATTR_REGCOUNT
	.align		4
.L_42:
        /*00a8*/ 	.byte	0x04, 0x2f
        /*00aa*/ 	.short	(.L_44 - .L_43)
	.align		4
.L_43:
        /*00ac*/ 	.word	index@(_Z12CtraceKernelP6float2mPfPbi)
        /*00b0*/ 	.word	0x00000018


	//----- nvinfo : EIATTR_FRAME_SIZE
	.align		4
.L_44:
        /*00b4*/ 	.byte	0x04, 0x11
        /*00b6*/ 	.short	(.L_46 - .L_45)
	.align		4
.L_45:
        /*00b8*/ 	.word	index@($__internal_1_$__cuda_sm20_rem_u64)
        /*00bc*/ 	.word	0x00000000


	//----- nvinfo : EIATTR_FRAME_SIZE
	.align		4
.L_46:
        /*00c0*/ 	.byte	0x04, 0x11
        /*00c2*/ 	.short	(.L_48 - .L_47)
	.align		4
.L_47:
        /*00c4*/ 	.word	index@(_Z12CtraceKernelP6float2mPfPbi)
        /*00c8*/ 	.word	0x00000000


	//----- nvinfo : EIATTR_REGCOUNT
	.align		4
.L_48:
        /*00cc*/ 	.byte	0x04, 0x2f
        /*00ce*/ 	.short	(.L_50 - .L_49)
	.align		4
.L_49:
        /*00d0*/ 	.word	index@(_Z12ZtraceKernelP7double2mPdPbi)
        /*00d4*/ 	.word	0x00000018


	//----- nvinfo : EIATTR_FRAME_SIZE
	.align		4
.L_50:
        /*00d8*/ 	.byte	0x04, 0x11
        /*00da*/ 	.short	(.L_52 - .L_51)
	.align		4
.L_51:
        /*00dc*/ 	.word	index@($__internal_0_$__cuda_sm20_rem_u64)
        /*00e0*/ 	.word	0x00000000


	//----- nvinfo : EIATTR_FRAME_SIZE
	.align		4
.L_52:
        /*00e4*/ 	.byte	0x04, 0x11
        /*00e6*/ 	.short	(.L_54 - .L_53)
	.align		4
.L_53:
        /*00e8*/ 	.word	index@(_Z12ZtraceKernelP7double2mPdPbi)
        /*00ec*/ 	.word	0x00000000


	//----- nvinfo : EIATTR_MIN_STACK_SIZE
	.align		4
.L_54:
        /*00f0*/ 	.byte	0x04, 0x12
        /*00f2*/ 	.short	(.L_56 - .L_55)
	.align		4
.L_55:
        /*00f4*/ 	.word	index@(_Z12ZtraceKernelP7double2mPdPbi)
        /*00f8*/ 	.word	0x00000000


	//----- nvinfo : EIATTR_MIN_STACK_SIZE
	.align		4
.L_56:
        /*00fc*/ 	.byte	0x04, 0x12
        /*00fe*/ 	.short	(.L_58 - .L_57)
	.align		4
.L_57:
        /*0100*/ 	.word	index@(_Z12CtraceKernelP6float2mPfPbi)
        /*0104*/ 	.word	0x00000000


	//----- nvinfo : EIATTR_MIN_STACK_SIZE
	.align		4
.L_58:
        /*0108*/ 	.byte	0x04, 0x12
        /*010a*/ 	.short	(.L_60 - .L_59)
	.align		4
.L_59:
        /*010c*/ 	.word	index@(_Z11SinitKernelPfm)
        /*0110*/ 	.word	0x00000000


	//----- nvinfo : EIATTR_MIN_STACK_SIZE
	.align		4
.L_60:
        /*0114*/ 	.byte	0x04, 0x12
        /*0116*/ 	.short	(.L_62 - .L_61)
	.align		4
.L_61:
        /*0118*/ 	.word	index@(_Z11DinitKernelPdm)
        /*011c*/ 	.word	0x00000000


	//----- nvinfo : EIATTR_MIN_STACK_SIZE
	.align		4
.L_62:
        /*0120*/ 	.byte	0x04, 0x12
        /*0122*/ 	.short	(.L_64 - .L_63)
	.align		4
.L_63:
        /*0124*/ 	.word	index@(_Z11ZinitKernelP7double2m)
        /*0128*/ 	.word	0x00000000


	//----- nvinfo : EIATTR_MIN_STACK_SIZE
	.align		4
.L_64:
        /*012c*/ 	.byte	0x04, 0x12
        /*012e*/ 	.short	(.L_66 - .L_65)
	.align		4
.L_65:
        /*0130*/ 	.word	index@(_Z11CinitKernelP6float2m)
        /*0134*/ 	.word	0x00000000


	//----- nvinfo : EIATTR_MIN_STACK_SIZE
	.align		4
.L_66:
        /*0138*/ 	.byte	0x04, 0x12
        /*013a*/ 	.short	(.L_68 - .L_67)
	.align		4
.L_67:
        /*013c*/ 	.word	index@(_Z10ZaddKernelP7double2S_PKS_S_S2_m)
        /*0140*/ 	.word	0x00000000


	//----- nvinfo : EIATTR_MIN_STACK_SIZE
	.align		4
.L_68:
        /*0144*/ 	.byte	0x04, 0x12
        /*0146*/ 	.short	(.L_70 - .L_69)
	.align		4
.L_69:
        /*0148*/ 	.word	index@(_Z10CaddKernelP6float2S_PKS_S_S2_m)
        /*014c*/ 	.word	0x00000000
.L_70:


//--------------------- .nv.compat                --------------------------
	.section	.nv.compat,"",@"SHT_CUDA_COMPAT_INFO"
	.align	4
        /*0000*/ 	.byte	0x02, 0x09, 0x00, 0x00, 0x02, 0x02, 0x01, 0x00, 0x02, 0x05, 0x05, 0x00, 0x03, 0x07, 0x01, 0x01
        /*0010*/ 	.byte	0x02, 0x03, 0x00, 0x00, 0x02, 0x06, 0x01, 0x00, 0x04, 0x0b, 0x08, 0x00, 0x01, 0x00, 0x00, 0x00
        /*0020*/ 	.byte	0x00, 0x00, 0x00, 0x00


//--------------------- .nv.info._Z12ZtraceKernelP7double2mPdPbi --------------------------
	.section	.nv.info._Z12ZtraceKernelP7double2mPdPbi,"",@"SHT_CUDA_INFO"
	.sectionflags	@""
	.align	4


	//----- nvinfo : EIATTR_CUDA_API_VERSION
	.align		4
        /*0000*/ 	.byte	0x04, 0x37
        /*0002*/ 	.short	(.L_72 - .L_71)
.L_71:
        /*0004*/ 	.word	0x00000082


	//----- nvinfo : EIATTR_KPARAM_INFO
	.align		4
.L_72:
        /*0008*/ 	.byte	0x04, 0x17
        /*000a*/ 	.short	(.L_74 - .L_73)
.L_73:
        /*000c*/ 	.word	0x00000000
        /*0010*/ 	.short	0x0004
        /*0012*/ 	.short	0x0020
        /*0014*/ 	.byte	0x00, 0xf0, 0x11, 0x00


	//----- nvinfo : EIATTR_KPARAM_INFO
	.align		4
.L_74:
        /*0018*/ 	.byte	0x04, 0x17
        /*001a*/ 	.short	(.L_76 - .L_75)
.L_75:
        /*001c*/ 	.word	0x00000000
        /*0020*/ 	.short	0x0003
        /*0022*/ 	.short	0x0018
        /*0024*/ 	.byte	0x00, 0xf5, 0x21, 0x00


	//----- nvinfo : EIATTR_KPARAM_INFO
	.align		4
.L_76:
        /*0028*/ 	.byte	0x04, 0x17
        /*002a*/ 	.short	(.L_78 - .L_77)
.L_77:
        /*002c*/ 	.word	0x00000000
        /*0030*/ 	.short	0x0002
        /*0032*/ 	.short	0x0010
        /*0034*/ 	.byte	0x00, 0xf5, 0x21, 0x00


	//----- nvinfo : EIATTR_KPARAM_INFO
	.align		4
.L_78:
        /*0038*/ 	.byte	0x04, 0x17
        /*003a*/ 	.short	(.L_80 - .L_79)
.L_79:
        /*003c*/ 	.word	0x00000000
        /*0040*/ 	.short	0x0001
        /*0042*/ 	.short	0x0008
        /*0044*/ 	.byte	0x00, 0xf0, 0x21, 0x00


	//----- nvinfo : EIATTR_KPARAM_INFO
	.align		4
.L_80:
        /*0048*/ 	.byte	0x04, 0x17
        /*004a*/ 	.short	(.L_82 - .L_81)
.L_81:
        /*004c*/ 	.word	0x00000000
        /*0050*/ 	.short	0x0000
        /*0052*/ 	.short	0x0000
        /*0054*/ 	.byte	0x00, 0xf5, 0x21, 0x00


	//----- nvinfo : EIATTR_SPARSE_MMA_MASK
	.align		4
.L_82:
        /*0058*/ 	.byte	0x03, 0x50
        /*005a*/ 	.short	0x0000


	//----- nvinfo : EIATTR_MAXREG_COUNT
	.align		4
        /*005c*/ 	.byte	0x03, 0x1b
        /*005e*/ 	.short	0x00ff


	//----- nvinfo : EIATTR_EXTERNS
	.align		4
        /*0060*/ 	.byte	0x04, 0x0f
        /*0062*/ 	.short	(.L_84 - .L_83)


	//   ....[0]....
	.align		4
.L_83:
        /*0064*/ 	.word	index@(__assertfail)


	//----- nvinfo : EIATTR_MERCURY_ISA_VERSION
	.align		4
.L_84:
        /*0068*/ 	.byte	0x03, 0x5f
        /*006a*/ 	.short	0x0101


	//----- nvinfo : EIATTR_VRC_CTA_INIT_COUNT
	.align		4
        /*006c*/ 	.byte	0x02, 0x4a
	.zero		1
	.zero		1


	//----- nvinfo : EIATTR_SYSCALL_OFFSETS
	.align		4
        /*0070*/ 	.byte	0x04, 0x46
        /*0072*/ 	.short	(.L_86 - .L_85)


	//   ....[0]....
.L_85:
        /*0074*/ 	.word	0x00000140


	//   ....[1]....
        /*0078*/ 	.word	0x00000280


	//   ....[2]....
        /*007c*/ 	.word	0x000003e0


	//   ....[3]....
        /*0080*/ 	.word	0x00000510


	//----- nvinfo : EIATTR_EXIT_INSTR_OFFSETS
	.align		4
.L_86:
        /*0084*/ 	.byte	0x04, 0x1c
        /*0086*/ 	.short	(.L_88 - .L_87)


	//   ....[0]....
.L_87:
        /*0088*/ 	.word	0x00000610


	//   ....[1]....
        /*008c*/ 	.word	0x00000640


	//   ....[2]....
        /*0090*/ 	.word	0x00000810


	//   ....[3]....
        /*0094*/ 	.word	0x00000ac0


	//   ....[4]....
        /*0098*/ 	.word	0x00000af0


	//   ....[5]....
        /*009c*/ 	.word	0x00000cc0


	//   ....[6]....
        /*00a0*/ 	.word	0x00000fe0


	//   ....[7]....
        /*00a4*/ 	.word	0x00001050


	//----- nvinfo : EIATTR_CRS_STACK_SIZE
	.align		4
.L_88:
        /*00a8*/ 	.byte	0x04, 0x1e
        /*00aa*/ 	.short	(.L_90 - .L_89)
.L_89:
        /*00ac*/ 	.word	0x00000000


	//----- nvinfo : EIATTR_CBANK_PARAM_SIZE
	.align		4
.L_90:
        /*00b0*/ 	.byte	0x03, 0x19
        /*00b2*/ 	.short	0x0024


	//----- nvinfo : EIATTR_PARAM_CBANK
	.align		4
        /*00b4*/ 	.byte	0x04, 0x0a
        /*00b6*/ 	.short	(.L_92 - .L_91)
	.align		4
.L_91:
        /*00b8*/ 	.word	index@(.nv.constant0._Z12ZtraceKernelP7double2mPdPbi)
        /*00bc*/ 	.short	0x0380
        /*00be*/ 	.short	0x0024


	//----- nvinfo : EIATTR_SW_WAR
	.align		4
.L_92:
        /*00c0*/ 	.byte	0x04, 0x36
        /*00c2*/ 	.short	(.L_94 - .L_93)
.L_93:
        /*00c4*/ 	.word	0x00000008
.L_94:


//--------------------- .nv.info._Z12CtraceKernelP6float2mPfPbi --------------------------
	.section	.nv.info._Z12CtraceKernelP6float2mPfPbi,"",@"SHT_CUDA_INFO"
	.sectionflags	@""
	.align	4


	//----- nvinfo : EIATTR_CUDA_API_VERSION
	.align		4
        /*0000*/ 	.byte	0x04, 0x37
        /*0002*/ 	.short	(.L_96 - .L_95)
.L_95:
        /*0004*/ 	.word	0x00000082


	//----- nvinfo : EIATTR_KPARAM_INFO
	.align		4
.L_96:
        /*0008*/ 	.byte	0x04, 0x17
        /*000a*/ 	.short	(.L_98 - .L_97)
.L_97:
        /*000c*/ 	.word	0x00000000
        /*0010*/ 	.short	0x0004
        /*0012*/ 	.short	0x0020
        /*0014*/ 	.byte	0x00, 0xf0, 0x11, 0x00


	//----- nvinfo : EIATTR_KPARAM_INFO
	.align		4
.L_98:
        /*0018*/ 	.byte	0x04, 0x17
        /*001a*/ 	.short	(.L_100 - .L_99)
.L_99:
        /*001c*/ 	.word	0x00000000
        /*0020*/ 	.short	0x0003
        /*0022*/ 	.short	0x0018
        /*0024*/ 	.byte	0x00, 0xf5, 0x21, 0x00


	//----- nvinfo : EIATTR_KPARAM_INFO
	.align		4
.L_100:
        /*0028*/ 	.byte	0x04, 0x17
        /*002a*/ 	.short	(.L_102 - .L_101)
.L_101:
        /*002c*/ 	.word	0x00000000
        /*0030*/ 	.short	0x0002
        /*0032*/ 	.short	0x0010
        /*0034*/ 	.byte	0x00, 0xf5, 0x21, 0x00


	//----- nvinfo : EIATTR_KPARAM_INFO
	.align		4
.L_102:
        /*0038*/ 	.byte	0x04, 0x17
        /*003a*/ 	.short	(.L_104 - .L_103)
.L_103:
        /*003c*/ 	.word	0x00000000
        /*0040*/ 	.short	0x0001
        /*0042*/ 	.short	0x0008
        /*0044*/ 	.byte	0x00, 0xf0, 0x21, 0x00


	//----- nvinfo : EIATTR_KPARAM_INFO
	.align		4
.L_104:
        /*0048*/ 	.byte	0x04, 0x17
        /*004a*/ 	.short	(.L_106 - .L_105)
.L_105:
        /*004c*/ 	.word	0x00000000
        /*0050*/ 	.short	0x0000
        /*0052*/ 	.short	0x0000
        /*0054*/ 	.byte	0x00, 0xf5, 0x21, 0x00


	//----- nvinfo : EIATTR_SPARSE_MMA_MASK
	.align		4
.L_106:
        /*0058*/ 	.byte	0x03, 0x50
        /*005a*/ 	.short	0x0000


	//----- nvinfo : EIATTR_MAXREG_COUNT
	.align		4
        /*005c*/ 	.byte	0x03, 0x1b
        /*005e*/ 	.short	0x00ff


	//----- nvinfo : EIATTR_EXTERNS
	.align		4
        /*0060*/ 	.byte	0x04, 0x0f
        /*0062*/ 	.short	(.L_108 - .L_107)


	//   ....[0]....
	.align		4
.L_107:
        /*0064*/ 	.word	index@(__assertfail)


	//----- nvinfo : EIATTR_MERCURY_ISA_VERSION
	.align		4
.L_108:
        /*0068*/ 	.byte	0x03, 0x5f
        /*006a*/ 	.short	0x0101


	//----- nvinfo : EIATTR_VRC_CTA_INIT_COUNT
	.align		4
        /*006c*/ 	.byte	0x02, 0x4a
	.zero		1
	.zero		1


	//----- nvinfo : EIATTR_SYSCALL_OFFSETS
	.align		4
        /*0070*/ 	.byte	0x04, 0x46
        /*0072*/ 	.short	(.L_110 - .L_109)


	//   ....[0]....
.L_109:
        /*0074*/ 	.word	0x00000140


	//   ....[1]....
        /*0078*/ 	.word	0x00000280


	//   ....[2]....
        /*007c*/ 	.word	0x000003e0


	//   ....[3]....
        /*0080*/ 	.word	0x00000510


	//----- nvinfo : EIATTR_EXIT_INSTR_OFFSETS
	.align		4
.L_110:
        /*0084*/ 	.byte	0x04, 0x1c
        /*0086*/ 	.short	(.L_112 - .L_111)


	//   ....[0]....
.L_111:
        /*0088*/ 	.word	0x00000610


	//   ....[1]....
        /*008c*/ 	.word	0x00000640


	//   ....[2]....
        /*0090*/ 	.word	0x00000810


	//   ....[3]....
        /*0094*/ 	.word	0x00000ad0


	//   ....[4]....
        /*0098*/ 	.word	0x00000b00


	//   ....[5]....
        /*009c*/ 	.word	0x00000cd0


	//   ....[6]....
        /*00a0*/ 	.word	0x00000ff0


	//   ....[7]....
        /*00a4*/ 	.word	0x00001060


	//----- nvinfo : EIATTR_CRS_STACK_SIZE
	.align		4
.L_112:
        /*00a8*/ 	.byte	0x04, 0x1e
        /*00aa*/ 	.short	(.L_114 - .L_113)
.L_113:
        /*00ac*/ 	.word	0x00000000


	//----- nvinfo : EIATTR_CBANK_PARAM_SIZE
	.align		4
.L_114:
        /*00b0*/ 	.byte	0x03, 0x19
        /*00b2*/ 	.short	0x0024


	//----- nvinfo : EIATTR_PARAM_CBANK
	.align		4
        /*00b4*/ 	.byte	0x04, 0x0a
        /*00b6*/ 	.short	(.L_116 - .L_115)
	.align		4
.L_115:
        /*00b8*/ 	.word	index@(.nv.constant0._Z12CtraceKernelP6float2mPfPbi)
        /*00bc*/ 	.short	0x0380
        /*00be*/ 	.short	0x0024


	//----- nvinfo : EIATTR_SW_WAR
	.align		4
.L_116:
        /*00c0*/ 	.byte	0x04, 0x36
        /*00c2*/ 	.short	(.L_118 - .L_117)
.L_117:
        /*00c4*/ 	.word	0x00000008
.L_118:


//--------------------- .nv.info._Z11SinitKernelPfm --------------------------
	.section	.nv.info._Z11SinitKernelPfm,"",@"SHT_CUDA_INFO"
	.sectionflags	@""
	.align	4


	//----- nvinfo : EIATTR_CUDA_API_VERSION
	.align		4
        /*0000*/ 	.byte	0x04, 0x37
        /*0002*/ 	.short	(.L_120 - .L_119)
.L_119:
        /*0004*/ 	.word	0x00000082


	//----- nvinfo : EIATTR_KPARAM_INFO
	.align		4
.L_120:
        /*0008*/ 	.byte	0x04, 0x17
        /*000a*/ 	.short	(.L_122 - .L_121)
.L_121:
        /*000c*/ 	.word	0x00000000
        /*0010*/ 	.short	0x0001
        /*0012*/ 	.short	0x0008
        /*0014*/ 	.byte	0x00, 0xf0, 0x21, 0x00


	//----- nvinfo : EIATTR_KPARAM_INFO
	.align		4
.L_122:
        /*0018*/ 	.byte	0x04, 0x17
        /*001a*/ 	.short	(.L_124 - .L_123)
.L_123:
        /*001c*/ 	.word	0x00000000
        /*0020*/ 	.short	0x0000
        /*0022*/ 	.short	0x0000
        /*0024*/ 	.byte	0x00, 0xf5, 0x21, 0x00


	//----- nvinfo : EIATTR_SPARSE_MMA_MASK
	.align		4
.L_124:
        /*0028*/ 	.byte	0x03, 0x50
        /*002a*/ 	.short	0x0000


	//----- nvinfo : EIATTR_MAXREG_COUNT
	.align		4
        /*002c*/ 	.byte	0x03, 0x1b
        /*002e*/ 	.short	0x00ff


	//----- nvinfo : EIATTR_EXTERNS
	.align		4
        /*0030*/ 	.byte	0x04, 0x0f
        /*0032*/ 	.short	(.L_126 - .L_125)


	//   ....[0]....
	.align		4
.L_125:
        /*0034*/ 	.word	index@(__assertfail)


	//----- nvinfo : EIATTR_MERCURY_ISA_VERSION
	.align		4
.L_126:
        /*0038*/ 	.byte	0x03, 0x5f
        /*003a*/ 	.short	0x0101


	//----- nvinfo : EIATTR_VRC_CTA_INIT_COUNT
	.align		4
        /*003c*/ 	.byte	0x02, 0x4a
	.zero		1
	.zero		1


	//----- nvinfo : EIATTR_SYSCALL_OFFSETS
	.align		4
        /*0040*/ 	.byte	0x04, 0x46
        /*0042*/ 	.short	(.L_128 - .L_127)


	//   ....[0]....
.L_127:
        /*0044*/ 	.word	0x00000140


	//----- nvinfo : EIATTR_EXIT_INSTR_OFFSETS
	.align		4
.L_128:
        /*0048*/ 	.byte	0x04, 0x1c
        /*004a*/ 	.short	(.L_130 - .L_129)


	//   ....[0]....
.L_129:
        /*004c*/ 	.word	0x000001c0


	//   ....[1]....
        /*0050*/ 	.word	0x00000230


	//----- nvinfo : EIATTR_CRS_STACK_SIZE
	.align		4
.L_130:
        /*0054*/ 	.byte	0x04, 0x1e
        /*0056*/ 	.short	(.L_132 - .L_131)
.L_131:
        /*0058*/ 	.word	0x00000000


	//----- nvinfo : EIATTR_CBANK_PARAM_SIZE
	.align		4
.L_132:
        /*005c*/ 	.byte	0x03, 0x19
        /*005e*/ 	.short	0x0010


	//----- nvinfo : EIATTR_PARAM_CBANK
	.align		4
        /*0060*/ 	.byte	0x04, 0x0a
        /*0062*/ 	.short	(.L_134 - .L_133)
	.align		4
.L_133:
        /*0064*/ 	.word	index@(.nv.constant0._Z11SinitKernelPfm)
        /*0068*/ 	.short	0x0380
        /*006a*/ 	.short	0x0010


	//----- nvinfo : EIATTR_SW_WAR
	.align		4
.L_134:
        /*006c*/ 	.byte	0x04, 0x36
        /*006e*/ 	.short	(.L_136 - .L_135)
.L_135:
        /*0070*/ 	.word	0x00000008
.L_136:


//--------------------- .nv.info._Z11DinitKernelPdm --------------------------
	.section	.nv.info._Z11DinitKernelPdm,"",@"SHT_CUDA_INFO"
	.sectionflags	@""
	.align	4


	//----- nvinfo : EIATTR_CUDA_API_VERSION
	.align		4
        /*0000*/ 	.byte	0x04, 0x37
        /*0002*/ 	.short	(.L_138 - .L_137)
.L_137:
        /*0004*/ 	.word	0x00000082


	//----- nvinfo : EIATTR_KPARAM_INFO
	.align		4
.L_138:
        /*0008*/ 	.byte	0x04, 0x17
        /*000a*/ 	.short	(.L_140 - .L_139)
.L_139:
        /*000c*/ 	.word	0x00000000
        /*0010*/ 	.short	0x0001
        /*0012*/ 	.short	0x0008
        /*0014*/ 	.byte	0x00, 0xf0, 0x21, 0x00


	//----- nvinfo : EIATTR_KPARAM_INFO
	.align		4
.L_140:
        /*0018*/ 	.byte	0x04, 0x17
        /*001a*/ 	.short	(.L_142 - .L_141)
.L_141:
        /*001c*/ 	.word	0x00000000
        /*0020*/ 	.short	0x0000
        /*0022*/ 	.short	0x0000
        /*0024*/ 	.byte	0x00, 0xf5, 0x21, 0x00


	//----- nvinfo : EIATTR_SPARSE_MMA_MASK
	.align		4
.L_142:
        /*0028*/ 	.byte	0x03, 0x50
        /*002a*/ 	.short	0x0000


	//----- nvinfo : EIATTR_MAXREG_COUNT
	.align		4
        /*002c*/ 	.byte	0x03, 0x1b
        /*002e*/ 	.short	0x00ff


	//----- nvinfo : EIATTR_EXTERNS
	.align		4
        /*0030*/ 	.byte	0x04, 0x0f
        /*0032*/ 	.short	(.L_144 - .L_143)


	//   ....[0]....
	.align		4
.L_143:
        /*0034*/ 	.word	index@(__assertfail)


	//----- nvinfo : EIATTR_MERCURY_ISA_VERSION
	.align		4
.L_144:
        /*0038*/ 	.byte	0x03, 0x5f
        /*003a*/ 	.short	0x0101


	//----- nvinfo : EIATTR_VRC_CTA_INIT_COUNT
	.align		4
        /*003c*/ 	.byte	0x02, 0x4a
	.zero		1
	.zero		1


	//----- nvinfo : EIATTR_SYSCALL_OFFSETS
	.align		4
        /*0040*/ 	.byte	0x04, 0x46
        /*0042*/ 	.short	(.L_146 - .L_145)


	//   ....[0]....
.L_145:
        /*0044*/ 	.word	0x00000140


	//----- nvinfo : EIATTR_EXIT_INSTR_OFFSETS
	.align		4
.L_146:
        /*0048*/ 	.byte	0x04, 0x1c
        /*004a*/ 	.short	(.L_148 - .L_147)


	//   ....[0]....
.L_147:
        /*004c*/ 	.word	0x000001c0


	//   ....[1]....
        /*0050*/ 	.word	0x00000240


	//----- nvinfo : EIATTR_CRS_STACK_SIZE
	.align		4
.L_148:
        /*0054*/ 	.byte	0x04, 0x1e
        /*0056*/ 	.short	(.L_150 - .L_149)
.L_149:
        /*0058*/ 	.word	0x00000000


	//----- nvinfo : EIATTR_CBANK_PARAM_SIZE
	.align		4
.L_150:
        /*005c*/ 	.byte	0x03, 0x19
        /*005e*/ 	.short	0x0010


	//----- nvinfo : EIATTR_PARAM_CBANK
	.align		4
        /*0060*/ 	.byte	0x04, 0x0a
        /*0062*/ 	.short	(.L_152 - .L_151)
	.align		4
.L_151:
        /*0064*/ 	.word	index@(.nv.constant0._Z11DinitKernelPdm)
        /*0068*/ 	.short	0x0380
        /*006a*/ 	.short	0x0010


	//----- nvinfo : EIATTR_SW_WAR
	.align		4
.L_152:
        /*006c*/ 	.byte	0x04, 0x36
        /*006e*/ 	.short	(.L_154 - .L_153)
.L_153:
        /*0070*/ 	.word	0x00000008
.L_154:


//--------------------- .nv.info._Z11ZinitKernelP7double2m --------------------------
	.section	.nv.info._Z11ZinitKernelP7double2m,"",@"SHT_CUDA_INFO"
	.sectionflags	@""
	.align	4


	//----- nvinfo : EIATTR_CUDA_API_VERSION
	.align		4
        /*0000*/ 	.byte	0x04, 0x37
        /*0002*/ 	.short	(.L_156 - .L_155)
.L_155:
        /*0004*/ 	.word	0x00000082


	//----- nvinfo : EIATTR_KPARAM_INFO
	.align		4
.L_156:
        /*0008*/ 	.byte	0x04, 0x17
        /*000a*/ 	.short	(.L_158 - .L_157)
.L_157:
        /*000c*/ 	.word	0x00000000
        /*0010*/ 	.short	0x0001
        /*0012*/ 	.short	0x0008
        /*0014*/ 	.byte	0x00, 0xf0, 0x21, 0x00


	//----- nvinfo : EIATTR_KPARAM_INFO
	.align		4
.L_158:
        /*0018*/ 	.byte	0x04, 0x17
        /*001a*/ 	.short	(.L_160 - .L_159)
.L_159:
        /*001c*/ 	.word	0x00000000
        /*0020*/ 	.short	0x0000
        /*0022*/ 	.short	0x0000
        /*0024*/ 	.byte	0x00, 0xf5, 0x21, 0x00


	//----- nvinfo : EIATTR_SPARSE_MMA_MASK
	.align		4
.L_160:
        /*0028*/ 	.byte	0x03, 0x50
        /*002a*/ 	.short	0x0000


	//----- nvinfo : EIATTR_MAXREG_COUNT
	.align		4
        /*002c*/ 	.byte	0x03, 0x1b
        /*002e*/ 	.short	0x00ff


	//----- nvinfo : EIATTR_EXTERNS
	.align		4
        /*0030*/ 	.byte	0x04, 0x0f
        /*0032*/ 	.short	(.L_162 - .L_161)


	//   ....[0]....
	.align		4
.L_161:
        /*0034*/ 	.word	index@(__assertfail)


	//----- nvinfo : EIATTR_MERCURY_ISA_VERSION
	.align		4
.L_162:
        /*0038*/ 	.byte	0x03, 0x5f
        /*003a*/ 	.short	0x0101


	//----- nvinfo : EIATTR_VRC_CTA_INIT_COUNT
	.align		4
        /*003c*/ 	.byte	0x02, 0x4a
	.zero		1
	.zero		1


	//----- nvinfo : EIATTR_SYSCALL_OFFSETS
	.align		4
        /*0040*/ 	.byte	0x04, 0x46
        /*0042*/ 	.short	(.L_164 - .L_163)


	//   ....[0]....
.L_163:
        /*0044*/ 	.word	0x00000140


	//----- nvinfo : EIATTR_EXIT_INSTR_OFFSETS
	.align		4
.L_164:
        /*0048*/ 	.byte	0x04, 0x1c
        /*004a*/ 	.short	(.L_166 - .L_165)


	//   ....[0]....
.L_165:
        /*004c*/ 	.word	0x00000200


	//   ....[1]....
        /*0050*/ 	.word	0x00000470


	//   ....[2]....
        /*0054*/ 	.word	0x000004e0


	//----- nvinfo : EIATTR_CRS_STACK_SIZE
	.align		4
.L_166:
        /*0058*/ 	.byte	0x04, 0x1e
        /*005a*/ 	.short	(.L_168 - .L_167)
.L_167:
        /*005c*/ 	.word	0x00000000


	//----- nvinfo : EIATTR_CBANK_PARAM_SIZE
	.align		4
.L_168:
        /*0060*/ 	.byte	0x03, 0x19
        /*0062*/ 	.short	0x0010


	//----- nvinfo : EIATTR_PARAM_CBANK
	.align		4
        /*0064*/ 	.byte	0x04, 0x0a
        /*0066*/ 	.short	(.L_170 - .L_169)
	.align		4
.L_169:
        /*0068*/ 	.word	index@(.nv.constant0._Z11ZinitKernelP7double2m)
        /*006c*/ 	.short	0x0380
        /*006e*/ 	.short	0x0010


	//----- nvinfo : EIATTR_SW_WAR
	.align		4
.L_170:
        /*0070*/ 	.byte	0x04, 0x36
        /*0072*/ 	.short	(.L_172 - .L_171)
.L_171:
        /*0074*/ 	.word	0x00000008
.L_172:


//--------------------- .nv.info._Z11CinitKernelP6float2m --------------------------
	.section	.nv.info._Z11CinitKernelP6float2m,"",@"SHT_CUDA_INFO"
	.sectionflags	@""
	.align	4


	//----- nvinfo : EIATTR_CUDA_API_VERSION
	.align		4
        /*0000*/ 	.byte	0x04, 0x37
        /*0002*/ 	.short	(.L_174 - .L_173)
.L_173:
        /*0004*/ 	.word	0x00000082


	//----- nvinfo : EIATTR_KPARAM_INFO
	.align		4
.L_174:
        /*0008*/ 	.byte	0x04, 0x17
        /*000a*/ 	.short	(.L_176 - .L_175)
.L_175:
        /*000c*/ 	.word	0x00000000
        /*0010*/ 	.short	0x0001
        /*0012*/ 	.short	0x0008
        /*0014*/ 	.byte	0x00, 0xf0, 0x21, 0x00


	//----- nvinfo : EIATTR_KPARAM_INFO
	.align		4
.L_176:
        /*0018*/ 	.byte	0x04, 0x17
        /*001a*/ 	.short	(.L_178 - .L_177)
.L_177:
        /*001c*/ 	.word	0x00000000
        /*0020*/ 	.short	0x0000
        /*0022*/ 	.short	0x0000
        /*0024*/ 	.byte	0x00, 0xf5, 0x21, 0x00


	//----- nvinfo : EIATTR_SPARSE_MMA_MASK
	.align		4
.L_178:
        /*0028*/ 	.byte	0x03, 0x50
        /*002a*/ 	.short	0x0000


	//----- nvinfo : EIATTR_MAXREG_COUNT
	.align		4
        /*002c*/ 	.byte	0x03, 0x1b
        /*002e*/ 	.short	0x00ff


	//----- nvinfo : EIATTR_EXTERNS
	.align		4
        /*0030*/ 	.byte	0x04, 0x0f
        /*0032*/ 	.short	(.L_180 - .L_179)


	//   ....[0]....
	.align		4
.L_179:
        /*0034*/ 	.word	index@(__assertfail)


	//----- nvinfo : EIATTR_MERCURY_ISA_VERSION
	.align		4
.L_180:
        /*0038*/ 	.byte	0x03, 0x5f
        /*003a*/ 	.short	0x0101


	//----- nvinfo : EIATTR_VRC_CTA_INIT_COUNT
	.align		4
        /*003c*/ 	.byte	0x02, 0x4a
	.zero		1
	.zero		1


	//----- nvinfo : EIATTR_SYSCALL_OFFSETS
	.align		4
        /*0040*/ 	.byte	0x04, 0x46
        /*0042*/ 	.short	(.L_182 - .L_181)


	//   ....[0]....
.L_181:
        /*0044*/ 	.word	0x00000140


	//----- nvinfo : EIATTR_EXIT_INSTR_OFFSETS
	.align		4
.L_182:
        /*0048*/ 	.byte	0x04, 0x1c
        /*004a*/ 	.short	(.L_184 - .L_183)


	//   ....[0]....
.L_183:
        /*004c*/ 	.word	0x00000200


	//   ....[1]....
        /*0050*/ 	.word	0x00000460


	//   ....[2]....
        /*0054*/ 	.word	0x000004d0


	//----- nvinfo : EIATTR_CRS_STACK_SIZE
	.align		4
.L_184:
        /*0058*/ 	.byte	0x04, 0x1e
        /*005a*/ 	.short	(.L_186 - .L_185)
.L_185:
        /*005c*/ 	.word	0x00000000


	//----- nvinfo : EIATTR_CBANK_PARAM_SIZE
	.align		4
.L_186:
        /*0060*/ 	.byte	0x03, 0x19
        /*0062*/ 	.short	0x0010


	//----- nvinfo : EIATTR_PARAM_CBANK
	.align		4
        /*0064*/ 	.byte	0x04, 0x0a
        /*0066*/ 	.short	(.L_188 - .L_187)
	.align		4
.L_187:
        /*0068*/ 	.word	index@(.nv.constant0._Z11CinitKernelP6float2m)
        /*006c*/ 	.short	0x0380
        /*006e*/ 	.short	0x0010


	//----- nvinfo : EIATTR_SW_WAR
	.align		4
.L_188:
        /*0070*/ 	.byte	0x04, 0x36
        /*0072*/ 	.short	(.L_190 - .L_189)
.L_189:
        /*0074*/ 	.word	0x00000008
.L_190:


//--------------------- .nv.info._Z10ZaddKernelP7double2S_PKS_S_S2_m --------------------------
	.section	.nv.info._Z10ZaddKernelP7double2S_PKS_S_S2_m,"",@"SHT_CUDA_INFO"
	.sectionflags	@""
	.align	4


	//----- nvinfo : EIATTR_CUDA_API_VERSION
	.align		4
        /*0000*/ 	.byte	0x04, 0x37
        /*0002*/ 	.short	(.L_192 - .L_191)
.L_191:
        /*0004*/ 	.word	0x00000082


	//----- nvinfo : EIATTR_KPARAM_INFO
	.align		4
.L_192:
        /*0008*/ 	.byte	0x04, 0x17
        /*000a*/ 	.short	(.L_194 - .L_193)
.L_193:
        /*000c*/ 	.word	0x00000000
        /*0010*/ 	.short	0x0005
        /*0012*/ 	.short	0x0048
        /*0014*/ 	.byte	0x00, 0xf0, 0x21, 0x00


	//----- nvinfo : EIATTR_KPARAM_INFO
	.align		4
.L_194:
        /*0018*/ 	.byte	0x04, 0x17
        /*001a*/ 	.short	(.L_196 - .L_195)
.L_195:
        /*001c*/ 	.word	0x00000000
        /*0020*/ 	.short	0x0004
        /*0022*/ 	.short	0x0040
        /*0024*/ 	.byte	0x00, 0xf5, 0x21, 0x00


	//----- nvinfo : EIATTR_KPARAM_INFO
	.align		4
.L_196:
        /*0028*/ 	.byte	0x04, 0x17
        /*002a*/ 	.short	(.L_198 - .L_197)
.L_197:
        /*002c*/ 	.word	0x00000000
        /*0030*/ 	.short	0x0003
        /*0032*/ 	.short	0x0030
        /*0034*/ 	.byte	0x00, 0xf0, 0x41, 0x00


	//----- nvinfo : EIATTR_KPARAM_INFO
	.align		4
.L_198:
        /*0038*/ 	.byte	0x04, 0x17
        /*003a*/ 	.short	(.L_200 - .L_199)
.L_199:
        /*003c*/ 	.word	0x00000000
        /*0040*/ 	.short	0x0002
        /*0042*/ 	.short	0x0020
        /*0044*/ 	.byte	0x00, 0xf5, 0x21, 0x00


	//----- nvinfo : EIATTR_KPARAM_INFO
	.align		4
.L_200:
        /*0048*/ 	.byte	0x04, 0x17
        /*004a*/ 	.short	(.L_202 - .L_201)
.L_201:
        /*004c*/ 	.word	0x00000000
        /*0050*/ 	.short	0x0001
        /*0052*/ 	.short	0x0010
        /*0054*/ 	.byte	0x00, 0xf0, 0x41, 0x00


	//----- nvinfo : EIATTR_KPARAM_INFO
	.align		4
.L_202:
        /*0058*/ 	.byte	0x04, 0x17
        /*005a*/ 	.short	(.L_204 - .L_203)
.L_203:
        /*005c*/ 	.word	0x00000000
        /*0060*/ 	.short	0x0000
        /*0062*/ 	.short	0x0000
        /*0064*/ 	.byte	0x00, 0xf5, 0x21, 0x00


	//----- nvinfo : EIATTR_SPARSE_MMA_MASK
	.align		4
.L_204:
        /*0068*/ 	.byte	0x03, 0x50
        /*006a*/ 	.short	0x0000


	//----- nvinfo : EIATTR_MAXREG_COUNT
	.align		4
        /*006c*/ 	.byte	0x03, 0x1b
        /*006e*/ 	.short	0x00ff


	//----- nvinfo : EIATTR_EXTERNS
	.align		4
        /*0070*/ 	.byte	0x04, 0x0f
        /*0072*/ 	.short	(.L_206 - .L_205)


	//   ....[0]....
	.align		4
.L_205:
        /*0074*/ 	.word	index@(__assertfail)


	//----- nvinfo : EIATTR_MERCURY_ISA_VERSION
	.align		4
.L_206:
        /*0078*/ 	.byte	0x03, 0x5f
        /*007a*/ 	.short	0x0101


	//----- nvinfo : EIATTR_VRC_CTA_INIT_COUNT
	.align		4
        /*007c*/ 	.byte	0x02, 0x4a
	.zero		1
	.zero		1


	//----- nvinfo : EIATTR_SYSCALL_OFFSETS
	.align		4
        /*0080*/ 	.byte	0x04, 0x46
        /*0082*/ 	.short	(.L_208 - .L_207)


	//   ....[0]....
.L_207:
        /*0084*/ 	.word	0x00000140


	//   ....[1]....
        /*0088*/ 	.word	0x00000280


	//   ....[2]....
        /*008c*/ 	.word	0x000003c0


	//----- nvinfo : EIATTR_EXIT_INSTR_OFFSETS
	.align		4
.L_208:
        /*0090*/ 	.byte	0x04, 0x1c
        /*0092*/ 	.short	(.L_210 - .L_209)


	//   ....[0]....
.L_209:
        /*0094*/ 	.word	0x00000440


	//   ....[1]....
        /*0098*/ 	.word	0x00000630


	//----- nvinfo : EIATTR_CRS_STACK_SIZE
	.align		4
.L_210:
        /*009c*/ 	.byte	0x04, 0x1e
        /*009e*/ 	.short	(.L_212 - .L_211)
.L_211:
        /*00a0*/ 	.word	0x00000000


	//----- nvinfo : EIATTR_CBANK_PARAM_SIZE
	.align		4
.L_212:
        /*00a4*/ 	.byte	0x03, 0x19
        /*00a6*/ 	.short	0x0050


	//----- nvinfo : EIATTR_PARAM_CBANK
	.align		4
        /*00a8*/ 	.byte	0x04, 0x0a
        /*00aa*/ 	.short	(.L_214 - .L_213)
	.align		4
.L_213:
        /*00ac*/ 	.word	index@(.nv.constant0._Z10ZaddKernelP7double2S_PKS_S_S2_m)
        /*00b0*/ 	.short	0x0380
        /*00b2*/ 	.short	0x0050


	//----- nvinfo : EIATTR_SW_WAR
	.align		4
.L_214:
        /*00b4*/ 	.byte	0x04, 0x36
        /*00b6*/ 	.short	(.L_216 - .L_215)
.L_215:
        /*00b8*/ 	.word	0x00000008
.L_216:


//--------------------- .nv.info._Z10CaddKernelP6float2S_PKS_S_S2_m --------------------------
	.section	.nv.info._Z10CaddKernelP6float2S_PKS_S_S2_m,"",@"SHT_CUDA_INFO"
	.sectionflags	@""
	.align	4


	//----- nvinfo : EIATTR_CUDA_API_VERSION
	.align		4
        /*0000*/ 	.byte	0x04, 0x37
        /*0002*/ 	.short	(.L_218 - .L_217)
.L_217:
        /*0004*/ 	.word	0x00000082


	//----- nvinfo : EIATTR_KPARAM_INFO
	.align		4
.L_218:
        /*0008*/ 	.byte	0x04, 0x17
        /*000a*/ 	.short	(.L_220 - .L_219)
.L_219:
        /*000c*/ 	.word	0x00000000
        /*0010*/ 	.short	0x0005
        /*0012*/ 	.short	0x0028
        /*0014*/ 	.byte	0x00, 0xf0, 0x21, 0x00


	//----- nvinfo : EIATTR_KPARAM_INFO
	.align		4
.L_220:
        /*0018*/ 	.byte	0x04, 0x17
        /*001a*/ 	.short	(.L_222 - .L_221)
.L_221:
        /*001c*/ 	.word	0x00000000
        /*0020*/ 	.short	0x0004
        /*0022*/ 	.short	0x0020
        /*0024*/ 	.byte	0x00, 0xf5, 0x21, 0x00


	//----- nvinfo : EIATTR_KPARAM_INFO
	.align		4
.L_222:
        /*0028*/ 	.byte	0x04, 0x17
        /*002a*/ 	.short	(.L_224 - .L_223)
.L_223:
        /*002c*/ 	.word	0x00000000
        /*0030*/ 	.short	0x0003
        /*0032*/ 	.short	0x0018
        /*0034*/ 	.byte	0x00, 0xf0, 0x21, 0x00


	//----- nvinfo : EIATTR_KPARAM_INFO
	.align		4
.L_224:
        /*0038*/ 	.byte	0x04, 0x17
        /*003a*/ 	.short	(.L_226 - .L_225)
.L_225:
        /*003c*/ 	.word	0x00000000
        /*0040*/ 	.short	0x0002
        /*0042*/ 	.short	0x0010
        /*0044*/ 	.byte	0x00, 0xf5, 0x21, 0x00


	//----- nvinfo : EIATTR_KPARAM_INFO
	.align		4
.L_226:
        /*0048*/ 	.byte	0x04, 0x17
        /*004a*/ 	.short	(.L_228 - .L_227)
.L_227:
        /*004c*/ 	.word	0x00000000
        /*0050*/ 	.short	0x0001
        /*0052*/ 	.short	0x0008
        /*0054*/ 	.byte	0x00, 0xf0, 0x21, 0x00


	//----- nvinfo : EIATTR_KPARAM_INFO
	.align		4
.L_228:
        /*0058*/ 	.byte	0x04, 0x17
        /*005a*/ 	.short	(.L_230 - .L_229)
.L_229:
        /*005c*/ 	.word	0x00000000
        /*0060*/ 	.short	0x0000
        /*0062*/ 	.short	0x0000
        /*0064*/ 	.byte	0x00, 0xf5, 0x21, 0x00


	//----- nvinfo : EIATTR_SPARSE_MMA_MASK
	.align		4
.L_230:
        /*0068*/ 	.byte	0x03, 0x50
        /*006a*/ 	.short	0x0000


	//----- nvinfo : EIATTR_MAXREG_COUNT
	.align		4
        /*006c*/ 	.byte	0x03, 0x1b
        /*006e*/ 	.short	0x00ff


	//----- nvinfo : EIATTR_EXTERNS
	.align		4
        /*0070*/ 	.byte	0x04, 0x0f
        /*0072*/ 	.short	(.L_232 - .L_231)


	//   ....[0]....
	.align		4
.L_231:
        /*0074*/ 	.word	index@(__assertfail)


	//----- nvinfo : EIATTR_MERCURY_ISA_VERSION
	.align		4
.L_232:
        /*0078*/ 	.byte	0x03, 0x5f
        /*007a*/ 	.short	0x0101


	//----- nvinfo : EIATTR_VRC_CTA_INIT_COUNT
	.align		4
        /*007c*/ 	.byte	0x02, 0x4a
	.zero		1
	.zero		1


	//----- nvinfo : EIATTR_SYSCALL_OFFSETS
	.align		4
        /*0080*/ 	.byte	0x04, 0x46
        /*0082*/ 	.short	(.L_234 - .L_233)


	//   ....[0]....
.L_233:
        /*0084*/ 	.word	0x00000140


	//   ....[1]....
        /*0088*/ 	.word	0x00000280


	//   ....[2]....
        /*008c*/ 	.word	0x000003c0


	//----- nvinfo : EIATTR_EXIT_INSTR_OFFSETS
	.align		4
.L_234:
        /*0090*/ 	.byte	0x04, 0x1c
        /*0092*/ 	.short	(.L_236 - .L_235)


	//   ....[0]....
.L_235:
        /*0094*/ 	.word	0x00000440


	//   ....[1]....
        /*0098*/ 	.word	0x00000610


	//----- nvinfo : EIATTR_CRS_STACK_SIZE
	.align		4
.L_236:
        /*009c*/ 	.byte	0x04, 0x1e
        /*009e*/ 	.short	(.L_238 - .L_237)
.L_237:
        /*00a0*/ 	.word	0x00000000


	//----- nvinfo : EIATTR_CBANK_PARAM_SIZE
	.align		4
.L_238:
        /*00a4*/ 	.byte	0x03, 0x19
        /*00a6*/ 	.short	0x0030


	//----- nvinfo : EIATTR_PARAM_CBANK
	.align		4
        /*00a8*/ 	.byte	0x04, 0x0a
        /*00aa*/ 	.short	(.L_240 - .L_239)
	.align		4
.L_239:
        /*00ac*/ 	.word	index@(.nv.constant0._Z10CaddKernelP6float2S_PKS_S_S2_m)
        /*00b0*/ 	.short	0x0380
        /*00b2*/ 	.short	0x0030


	//----- nvinfo : EIATTR_SW_WAR
	.align		4
.L_240:
        /*00b4*/ 	.byte	0x04, 0x36
        /*00b6*/ 	.short	(.L_242 - .L_241)
.L_241:
        /*00b8*/ 	.word	0x00000008
.L_242:


//--------------------- .nv.callgraph             --------------------------
	.section	.nv.callgraph,"",@"SHT_CUDA_CALLGRAPH"
	.align	4
	.sectionentsize	8
	.align		4
        /*0000*/ 	.word	0x00000000
	.align		4
        /*0004*/ 	.word	0xffffffff
	.align		4
        /*0008*/ 	.word	index@(_Z12ZtraceKernelP7double2mPdPbi)
	.align		4
        /*000c*/ 	.word	index@(__assertfail)
	.align		4
        /*0010*/ 	.word	index@(_Z12CtraceKernelP6float2mPfPbi)
	.align		4
        /*0014*/ 	.word	index@(__assertfail)
	.align		4
        /*0018*/ 	.word	index@(_Z11SinitKernelPfm)
	.align		4
        /*001c*/ 	.word	index@(__assertfail)
	.align		4
        /*0020*/ 	.word	index@(_Z11DinitKernelPdm)
	.align		4
        /*0024*/ 	.word	index@(__assertfail)
	.align		4
        /*0028*/ 	.word	index@(_Z11ZinitKernelP7double2m)
	.align		4
        /*002c*/ 	.word	index@(__assertfail)
	.align		4
        /*0030*/ 	.word	index@(_Z11CinitKernelP6float2m)
	.align		4
        /*0034*/ 	.word	index@(__assertfail)
	.align		4
        /*0038*/ 	.word	index@(_Z10ZaddKernelP7double2S_PKS_S_S2_m)
	.align		4
        /*003c*/ 	.word	index@(__assertfail)
	.align		4
        /*0040*/ 	.word	index@(_Z10CaddKernelP6float2S_PKS_S_S2_m)
	.align		4
        /*0044*/ 	.word	index@(__assertfail)
	.align		4
        /*0048*/ 	.word	0x00000000
	.align		4
        /*004c*/ 	.word	0xfffffffe
	.align		4
        /*0050*/ 	.word	0x00000000
	.align		4
        /*0054*/ 	.word	0xfffffffd
	.align		4
        /*0058*/ 	.word	0x00000000
	.align		4
        /*005c*/ 	.word	0xfffffffc


//--------------------- .nv.constant4             --------------------------
	.section	.nv.constant4,"a",@progbits
	.align	8
	.align		8
.nv.constant4:
        /*0000*/ 	.dword	__assertfail
	.align		8
        /*0008*/ 	.dword	__unnamed_1
	.align		8
        /*0010*/ 	.dword	__unnamed_2
	.align		8
        /*0018*/ 	.dword	__unnamed_3
	.align		8
        /*0020*/ 	.dword	__unnamed_4
	.align		8
        /*0028*/ 	.dword	__unnamed_5
	.align		8
        /*0030*/ 	.dword	__unnamed_6
	.align		8
        /*0038*/ 	.dword	__unnamed_7
	.align		8
        /*0040*/ 	.dword	__unnamed_8
	.align		8
        /*0048*/ 	.dword	$str
	.align		8
        /*0050*/ 	.dword	$str$1
	.align		8
        /*0058*/ 	.dword	$str$2
	.align		8
        /*0060*/ 	.dword	$str$3
	.align		8
        /*0068*/ 	.dword	$str$4
	.align		8
        /*0070*/ 	.dword	$str$5
	.align		8
        /*0078*/ 	.dword	$str$6


//--------------------- .text._Z12ZtraceKernelP7double2mPdPbi --------------------------
	.section	.text._Z12ZtraceKernelP7double2mPdPbi,"ax",@progbits
	.align	128
        .global         _Z12ZtraceKernelP7double2mPdPbi
        .type           _Z12ZtraceKernelP7double2mPdPbi,@function
        .size           _Z12ZtraceKernelP7double2mPdPbi,(.L_x_50 - _Z12ZtraceKernelP7double2mPdPbi)
        .other          _Z12ZtraceKernelP7double2mPdPbi,@"STO_CUDA_ENTRY STV_DEFAULT"
_Z12ZtraceKernelP7double2mPdPbi:
.text._Z12ZtraceKernelP7double2mPdPbi:
[----:B------:R-:W0:Y:S01]  /*0000*/  LDC R1, c[0x0][0x37c] ;  /* 0x0000df00ff017b82 */ /* 0x000e220000000800 */
[----:B------:R-:W1:Y:S02]  /*0010*/  LDCU.64 UR4, c[0x0][0x380] ;  /* 0x00007000ff0477ac */ /* 0x000e640008000a00 */
[----:B-1----:R-:W-:-:S04]  /*0020*/  UISETP.NE.U32.AND UP0, UPT, UR4, URZ, UPT ;  /* 0x000000ff0400728c */ /* 0x002fc8000bf05070 */
[----:B------:R-:W-:-:S09]  /*0030*/  UISETP.NE.AND.EX UP0, UPT, UR5, URZ, UPT, UP0 ;  /* 0x000000ff0500728c */ /* 0x000fd2000bf05300 */
[----:B------:R-:W-:Y:S05]  /*0040*/  BRA.U UP0, `(.L_x_0) ;  /* 0x0000000100407547 */ /* 0x000fea000b800000 */
[----:B------:R-:W-:Y:S01]  /*0050*/  MOV R0, 0x0 ;  /* 0x0000000000007802 */ /* 0x000fe20000000f00 */
[----:B------:R-:W1:Y:S01]  /*0060*/  LDCU.64 UR4, c[0x4][0x58] ;  /* 0x01000b00ff0477ac */ /* 0x000e620008000a00 */
[----:B------:R-:W-:Y:S02]  /*0070*/  HFMA2 R12, -RZ, RZ, 0, 5.9604644775390625e-08 ;  /* 0x00000001ff0c7431 */ /* 0x000fe400000001ff */
[----:B------:R-:W-:Y:S01]  /*0080*/  IMAD.MOV.U32 R8, RZ, RZ, 0xb7 ;  /* 0x000000b7ff087424 */ /* 0x000fe200078e00ff */
[----:B------:R2:W3:Y:S01]  /*0090*/  LDC.64 R2, c[0x4][R0] ;  /* 0x0100000000027b82 */ /* 0x0004e20000000a00 */
[----:B------:R-:W4:Y:S01]  /*00a0*/  LDCU.64 UR6, c[0x4][0x50] ;  /* 0x01000a00ff0677ac */ /* 0x000f220008000a00 */
[----:B------:R-:W-:Y:S01]  /*00b0*/  IMAD.MOV.U32 R13, RZ, RZ, RZ ;  /* 0x000000ffff0d7224 */ /* 0x000fe200078e00ff */
[----:B------:R-:W5:Y:S01]  /*00c0*/  LDCU.64 UR8, c[0x4][0x40] ;  /* 0x01000800ff0877ac */ /* 0x000f620008000a00 */
[----:B-1----:R-:W-:Y:S02]  /*00d0*/  IMAD.U32 R4, RZ, RZ, UR4 ;  /* 0x00000004ff047e24 */ /* 0x002fe4000f8e00ff */
[----:B------:R-:W-:-:S02]  /*00e0*/  IMAD.U32 R5, RZ, RZ, UR5 ;  /* 0x00000005ff057e24 */ /* 0x000fc4000f8e00ff */
[----:B----4-:R-:W-:Y:S01]  /*00f0*/  IMAD.U32 R6, RZ, RZ, UR6 ;  /* 0x00000006ff067e24 */ /* 0x010fe2000f8e00ff */
[----:B------:R-:W-:Y:S01]  /*0100*/  MOV R7, UR7 ;  /* 0x0000000700077c02 */ /* 0x000fe20008000f00 */
[----:B-----5:R-:W-:Y:S02]  /*0110*/  IMAD.U32 R10, RZ, RZ, UR8 ;  /* 0x00000008ff0a7e24 */ /* 0x020fe4000f8e00ff */
[----:B--2---:R-:W-:-:S07]  /*0120*/  IMAD.U32 R11, RZ, RZ, UR9 ;  /* 0x00000009ff0b7e24 */ /* 0x004fce000f8e00ff */
[----:B------:R-:W-:-:S07]  /*0130*/  LEPC R20, `(.L_x_0) ;  /* 0x000000001014794e */ /* 0x000fce0000000000 */
[----:B0--3--:R-:W-:Y:S05]  /*0140*/  CALL.ABS.NOINC R2 ;  /* 0x0000000002007343 */ /* 0x009fea0003c00000 */
.L_x_0:
[----:B------:R-:W1:Y:S02]  /*0150*/  LDCU.64 UR4, c[0x0][0x390] ;  /* 0x00007200ff0477ac */ /* 0x000e640008000a00 */
[----:B-1----:R-:W-:-:S04]  /*0160*/  UISETP.NE.U32.AND UP0, UPT, UR4, URZ, UPT ;  /* 0x000000ff0400728c */ /* 0x002fc8000bf05070 */
[----:B------:R-:W-:-:S09]  /*0170*/  UISETP.NE.AND.EX UP0, UPT, UR5, URZ, UPT, UP0 ;  /* 0x000000ff0500728c */ /* 0x000fd2000bf05300 */
[----:B------:R-:W-:Y:S05]  /*0180*/  BRA.U UP0, `(.L_x_1) ;  /* 0x0000000100407547 */ /* 0x000fea000b800000 */
[----:B------:R-:W-:Y:S01]  /*0190*/  MOV R0, 0x0 ;  /* 0x0000000000007802 */ /* 0x000fe20000000f00 */
[----:B------:R-:W1:Y:S01]  /*01a0*/  LDCU.64 UR4, c[0x4][0x68] ;  /* 0x01000d00ff0477ac */ /* 0x000e620008000a00 */
[----:B------:R-:W-:Y:S02]  /*01b0*/  HFMA2 R8, -RZ, RZ, 0, 1.0967254638671875e-05 ;  /* 0x000000b8ff087431 */ /* 0x000fe400000001ff */
[----:B------:R-:W-:Y:S01]  /*01c0*/  IMAD.MOV.U32 R12, RZ, RZ, 0x1 ;  /* 0x00000001ff0c7424 */ /* 0x000fe200078e00ff */
[----:B------:R2:W3:Y:S01]  /*01d0*/  LDC.64 R2, c[0x4][R0] ;  /* 0x0100000000027b82 */ /* 0x0004e20000000a00 */
[----:B------:R-:W4:Y:S01]  /*01e0*/  LDCU.64 UR6, c[0x4][0x50] ;  /* 0x01000a00ff0677ac */ /* 0x000f220008000a00 */
[----:B------:R-:W-:Y:S01]  /*01f0*/  IMAD.MOV.U32 R13, RZ, RZ, RZ ;  /* 0x000000ffff0d7224 */ /* 0x000fe200078e00ff */
[----:B------:R-:W5:Y:S01]  /*0200*/  LDCU.64 UR8, c[0x4][0x40] ;  /* 0x01000800ff0877ac */ /* 0x000f620008000a00 */
[----:B-1----:R-:W-:Y:S02]  /*0210*/  IMAD.U32 R4, RZ, RZ, UR4 ;  /* 0x00000004ff047e24 */ /* 0x002fe4000f8e00ff */
[----:B------:R-:W-:Y:S01]  /*0220*/  IMAD.U32 R5, RZ, RZ, UR5 ;  /* 0x00000005ff057e24 */ /* 0x000fe2000f8e00ff */
[----:B----4-:R-:W-:Y:S01]  /*0230*/  MOV R6, UR6 ;  /* 0x0000000600067c02 */ /* 0x010fe20008000f00 */
[----:B------:R-:W-:-:S02]  /*0240*/  IMAD.U32 R7, RZ, RZ, UR7 ;  /* 0x00000007ff077e24 */ /* 0x000fc4000f8e00ff */
[----:B-----5:R-:W-:Y:S02]  /*0250*/  IMAD.U32 R10, RZ, RZ, UR8 ;  /* 0x00000008ff0a7e24 */ /* 0x020fe4000f8e00ff */
[----:B--2---:R-:W-:-:S07]  /*0260*/  IMAD.U32 R11, RZ, RZ, UR9 ;  /* 0x00000009ff0b7e24 */ /* 0x004fce000f8e00ff */
[----:B------:R-:W-:-:S07]  /*0270*/  LEPC R20, `(.L_x_1) ;  /* 0x000000001014794e */ /* 0x000fce0000000000 */
[----:B0--3--:R-:W-:Y:S05]  /*0280*/  CALL.ABS.NOINC R2 ;  /* 0x0000000002007343 */ /* 0x009fea0003c00000 */
.L_x_1:
[----:B------:R-:W1:Y:S01]  /*0290*/  LDCU UR4, c[0x0][0x3a0] ;  /* 0x00007400ff0477ac */ /* 0x000e620008000800 */
[----:B------:R-:W2:Y:S01]  /*02a0*/  LDCU.64 UR6, c[0x0][0x398] ;  /* 0x00007300ff0677ac */ /* 0x000ea20008000a00 */
[----:B-1----:R-:W-:Y:S02]  /*02b0*/  UISETP.NE.AND UP0, UPT, UR4, URZ, UPT ;  /* 0x000000ff0400728c */ /* 0x002fe4000bf05270 */
[----:B--2---:R-:W-:-:S04]  /*02c0*/  UISETP.NE.U32.AND UP1, UPT, UR6, URZ, UPT ;  /* 0x000000ff0600728c */ /* 0x004fc8000bf25070 */
[----:B------:R-:W-:-:S09]  /*02d0*/  UISETP.NE.OR.EX UP0, UPT, UR7, URZ, !UP0, UP1 ;  /* 0x000000ff0700728c */ /* 0x000fd2000c705710 */
[----:B------:R-:W-:Y:S05]  /*02e0*/  BRA.U UP0, `(.L_x_2) ;  /* 0x0000000100407547 */ /* 0x000fea000b800000 */
[----:B------:R-:W-:Y:S01]  /*02f0*/  MOV R0, 0x0 ;  /* 0x0000000000007802 */ /* 0x000fe20000000f00 */
[----:B------:R-:W1:Y:S01]  /*0300*/  LDCU.64 UR4, c[0x4][0x70] ;  /* 0x01000e00ff0477ac */ /* 0x000e620008000a00 */
[----:B------:R-:W-:Y:S02]  /*0310*/  IMAD.MOV.U32 R8, RZ, RZ, 0xb9 ;  /* 0x000000b9ff087424 */ /* 0x000fe400078e00ff */
[----:B------:R2:W3:Y:S01]  /*0320*/  LDC.64 R2, c[0x4][R0] ;  /* 0x0100000000027b82 */ /* 0x0004e20000000a00 */
[----:B------:R-:W4:Y:S01]  /*0330*/  LDCU.64 UR6, c[0x4][0x50] ;  /* 0x01000a00ff0677ac */ /* 0x000f220008000a00 */
[----:B------:R-:W-:Y:S02]  /*0340*/  IMAD.MOV.U32 R12, RZ, RZ, 0x1 ;  /* 0x00000001ff0c7424 */ /* 0x000fe400078e00ff */
[----:B------:R-:W-:Y:S01]  /*0350*/  IMAD.MOV.U32 R13, RZ, RZ, RZ ;  /* 0x000000ffff0d7224 */ /* 0x000fe200078e00ff */
[----:B------:R-:W5:Y:S01]  /*0360*/  LDCU.64 UR8, c[0x4][0x40] ;  /* 0x01000800ff0877ac */ /* 0x000f620008000a00 */
[----:B-1----:R-:W-:Y:S01]  /*0370*/  IMAD.U32 R4, RZ, RZ, UR4 ;  /* 0x00000004ff047e24 */ /* 0x002fe2000f8e00ff */
[----:B------:R-:W-:Y:S01]  /*0380*/  MOV R5, UR5 ;  /* 0x0000000500057c02 */ /* 0x000fe20008000f00 */
[----:B----4-:R-:W-:-:S02]  /*0390*/  IMAD.U32 R6, RZ, RZ, UR6 ;  /* 0x00000006ff067e24 */ /* 0x010fc4000f8e00ff */
[----:B------:R-:W-:Y:S02]  /*03a0*/  IMAD.U32 R7, RZ, RZ, UR7 ;  /* 0x00000007ff077e24 */ /* 0x000fe4000f8e00ff */
[----:B-----5:R-:W-:Y:S01]  /*03b0*/  IMAD.U32 R10, RZ, RZ, UR8 ;  /* 0x00000008ff0a7e24 */ /* 0x020fe2000f8e00ff */
[----:B--2---:R-:W-:-:S07]  /*03c0*/  MOV R11, UR9 ;  /* 0x00000009000b7c02 */ /* 0x004fce0008000f00 */
[----:B------:R-:W-:-:S07]  /*03d0*/  LEPC R20, `(.L_x_2) ;  /* 0x000000001014794e */ /* 0x000fce0000000000 */
[----:B0--3--:R-:W-:Y:S05]  /*03e0*/  CALL.ABS.NOINC R2 ;  /* 0x0000000002007343 */ /* 0x009fea0003c00000 */
.L_x_2:
[----:B------:R-:W1:Y:S02]  /*03f0*/  LDCU UR4, c[0x0][0x3a0] ;  /* 0x00007400ff0477ac */ /* 0x000e640008000800 */
[----:B-1----:R-:W-:-:S09]  /*0400*/  UISETP.GE.U32.AND UP0, UPT, UR4, 0x2, UPT ;  /* 0x000000020400788c */ /* 0x002fd2000bf06070 */
[----:B------:R-:W-:Y:S05]  /*0410*/  BRA.U !UP0, `(.L_x_3) ;  /* 0x0000000108407547 */ /* 0x000fea000b800000 */
[----:B------:R-:W-:Y:S01]  /*0420*/  MOV R0, 0x0 ;  /* 0x0000000000007802 */ /* 0x000fe20000000f00 */
[----:B------:R-:W1:Y:S01]  /*0430*/  LDCU.64 UR4, c[0x4][0x78] ;  /* 0x01000f00ff0477ac */ /* 0x000e620008000a00 */
[----:B------:R-:W-:Y:S02]  /*0440*/  HFMA2 R13, -RZ, RZ, 0, 0 ;  /* 0x00000000ff0d7431 */ /* 0x000fe400000001ff */
[----:B------:R-:W-:Y:S01]  /*0450*/  IMAD.MOV.U32 R8, RZ, RZ, 0xba ;  /* 0x000000baff087424 */ /* 0x000fe200078e00ff */
[----:B------:R2:W3:Y:S01]  /*0460*/  LDC.64 R2, c[0x4][R0] ;  /* 0x0100000000027b82 */ /* 0x0004e20000000a00 */
[----:B------:R-:W4:Y:S01]  /*0470*/  LDCU.64 UR6, c[0x4][0x50] ;  /* 0x01000a00ff0677ac */ /* 0x000f220008000a00 */
[----:B------:R-:W-:Y:S01]  /*0480*/  IMAD.MOV.U32 R12, RZ, RZ, 0x1 ;  /* 0x00000001ff0c7424 */ /* 0x000fe200078e00ff */
[----:B------:R-:W5:Y:S01]  /*0490*/  LDCU.64 UR8, c[0x4][0x40] ;  /* 0x01000800ff0877ac */ /* 0x000f620008000a00 */
[----:B-1----:R-:W-:Y:S01]  /*04a0*/  MOV R4, UR4 ;  /* 0x0000000400047c02 */ /* 0x002fe20008000f00 */
[----:B------:R-:W-:-:S02]  /*04b0*/  IMAD.U32 R5, RZ, RZ, UR5 ;  /* 0x00000005ff057e24 */ /* 0x000fc4000f8e00ff */
[----:B----4-:R-:W-:Y:S02]  /*04c0*/  IMAD.U32 R6, RZ, RZ, UR6 ;  /* 0x00000006ff067e24 */ /* 0x010fe4000f8e00ff */
[----:B------:R-:W-:Y:S01]  /*04d0*/  IMAD.U32 R7, RZ, RZ, UR7 ;  /* 0x00000007ff077e24 */ /* 0x000fe2000f8e00ff */
[----:B-----5:R-:W-:Y:S01]  /*04e0*/  MOV R10, UR8 ;  /* 0x00000008000a7c02 */ /* 0x020fe20008000f00 */
[----:B--2---:R-:W-:-:S07]  /*04f0*/  IMAD.U32 R11, RZ, RZ, UR9 ;  /* 0x00000009ff0b7e24 */ /* 0x004fce000f8e00ff */
[----:B------:R-:W-:-:S07]  /*0500*/  LEPC R20, `(.L_x_3) ;  /* 0x000000001014794e */ /* 0x000fce0000000000 */
[----:B0--3--:R-:W-:Y:S05]  /*0510*/  CALL.ABS.NOINC R2 ;  /* 0x0000000002007343 */ /* 0x009fea0003c00000 */
.L_x_3:
[----:B------:R-:W1:Y:S01]  /*0520*/  S2R R0, SR_CTAID.X ;  /* 0x0000000000007919 */ /* 0x000e620000002500 */
[----:B------:R-:W2:Y:S01]  /*0530*/  LDC.64 R8, c[0x0][0x388] ;  /* 0x0000e200ff087b82 */ /* 0x000ea20000000a00 */
[----:B------:R-:W3:Y:S01]  /*0540*/  LDCU UR5, c[0x0][0x3a0] ;  /* 0x00007400ff0577ac */ /* 0x000ee20008000800 */
[----:B------:R-:W1:Y:S01]  /*0550*/  S2R R5, SR_TID.X ;  /* 0x0000000000057919 */ /* 0x000e620000002100 */
[----:B------:R-:W1:Y:S05]  /*0560*/  LDCU UR4, c[0x0][0x360] ;  /* 0x00006c00ff0477ac */ /* 0x000e6a0008000800 */
[----:B------:R-:W4:Y:S01]  /*0570*/  LDC.64 R14, c[0x0][0x358] ;  /* 0x0000d600ff0e7b82 */ /* 0x000f220000000a00 */
[----:B---3--:R-:W-:Y:S01]  /*0580*/  UISETP.NE.AND UP0, UPT, UR5, 0x1, UPT ;  /* 0x000000010500788c */ /* 0x008fe2000bf05270 */
[----:B--2---:R-:W-:-:S02]  /*0590*/  IMAD R4, R9, R8, RZ ;  /* 0x0000000809047224 */ /* 0x004fc400078e02ff */
[----:B------:R-:W-:-:S04]  /*05a0*/  IMAD.WIDE.U32 R2, R8, R8, RZ ;  /* 0x0000000808027225 */ /* 0x000fc800078e00ff */
[----:B------:R-:W-:Y:S02]  /*05b0*/  IMAD R7, R8, R9, R4 ;  /* 0x0000000908077224 */ /* 0x000fe400078e0204 */
[----:B------:R-:W-:Y:S02]  /*05c0*/  IMAD.MOV.U32 R4, RZ, RZ, RZ ;  /* 0x000000ffff047224 */ /* 0x000fe400078e00ff */
[----:B-1----:R-:W-:Y:S02]  /*05d0*/  IMAD R0, R0, UR4, R5 ;  /* 0x0000000400007c24 */ /* 0x002fe4000f8e0205 */
[----:B------:R-:W-:Y:S01]  /*05e0*/  IMAD.IADD R5, R3, 0x1, R7 ;  /* 0x0000000103057824 */ /* 0x000fe200078e0207 */
[----:B----4-:R-:W-:Y:S06]  /*05f0*/  BRA.U !UP0, `(.L_x_4) ;  /* 0x0000000508347547 */ /* 0x010fec000b800000 */
[----:B------:R-:W-:-:S13]  /*0600*/  ISETP.NE.AND P0, PT, RZ, UR5, PT ;  /* 0x00000005ff007c0c */ /* 0x000fda000bf05270 */
[----:B------:R-:W-:Y:S05]  /*0610*/  @P0 EXIT ;  /* 0x000000000000094d */ /* 0x000fea0003800000 */
[----:B------:R-:W-:-:S04]  /*0620*/  ISETP.GT.U32.AND P0, PT, R2, R0, PT ;  /* 0x000000000200720c */ /* 0x000fc80003f04070 */
[----:B------:R-:W-:-:S13]  /*0630*/  ISETP.GT.U32.AND.EX P0, PT, R5, RZ, PT, P0 ;  /* 0x000000ff0500720c */ /* 0x000fda0003f04100 */
[----:B------:R-:W-:Y:S05]  /*0640*/  @!P0 EXIT ;  /* 0x000000000000894d */ /* 0x000fea0003800000 */
[----:B------:R-:W-:-:S05]  /*0650*/  IADD3 R8, P0, PT, R8, 0x1, RZ ;  /* 0x0000000108087810 */ /* 0x000fca0007f1e0ff */
[----:B------:R-:W-:-:S05]  /*0660*/  IMAD.X R5, RZ, RZ, R9, P0 ;  /* 0x000000ffff057224 */ /* 0x000fca00000e0609 */
[----:B------:R-:W-:-:S13]  /*0670*/  ISETP.NE.U32.AND P0, PT, R5, RZ, PT ;  /* 0x000000ff0500720c */ /* 0x000fda0003f05070 */
[----:B------:R-:W-:Y:S05]  /*0680*/  @P0 BRA `(.L_x_5) ;  /* 0x0000000000500947 */ /* 0x000fea0003800000 */
[----:B------:R-:W1:Y:S01]  /*0690*/  I2F.U32.RP R5, R8 ;  /* 0x0000000800057306 */ /* 0x000e620000209000 */
[----:B------:R-:W-:-:S07]  /*06a0*/  ISETP.NE.U32.AND P1, PT, R8, RZ, PT ;  /* 0x000000ff0800720c */ /* 0x000fce0003f25070 */
[----:B-1----:R-:W1:Y:S02]  /*06b0*/  MUFU.RCP R5, R5 ;  /* 0x0000000500057308 */ /* 0x002e640000001000 */
[----:B-1----:R-:W-:-:S06]  /*06c0*/  IADD3 R2, PT, PT, R5, 0xffffffe, RZ ;  /* 0x0ffffffe05027810 */ /* 0x002fcc0007ffe0ff */
[----:B------:R1:W2:Y:S02]  /*06d0*/  F2I.FTZ.U32.TRUNC.NTZ R3, R2 ;  /* 0x0000000200037305 */ /* 0x0002a4000021f000 */
[----:B-1----:R-:W-:Y:S02]  /*06e0*/  IMAD.MOV.U32 R2, RZ, RZ, RZ ;  /* 0x000000ffff027224 */ /* 0x002fe400078e00ff */
[----:B--2---:R-:W-:-:S04]  /*06f0*/  IMAD.MOV R7, RZ, RZ, -R3 ;  /* 0x000000ffff077224 */ /* 0x004fc800078e0a03 */
[----:B------:R-:W-:-:S04]  /*0700*/  IMAD R7, R7, R8, RZ ;  /* 0x0000000807077224 */ /* 0x000fc800078e02ff */
[----:B------:R-:W-:-:S06]  /*0710*/  IMAD.HI.U32 R3, R3, R7, R2 ;  /* 0x0000000703037227 */ /* 0x000fcc00078e0002 */
[----:B------:R-:W-:-:S04]  /*0720*/  IMAD.HI.U32 R3, R3, R0, RZ ;  /* 0x0000000003037227 */ /* 0x000fc800078e00ff */
[----:B------:R-:W-:-:S04]  /*0730*/  IMAD.MOV R3, RZ, RZ, -R3 ;  /* 0x000000ffff037224 */ /* 0x000fc800078e0a03 */
[----:B------:R-:W-:-:S05]  /*0740*/  IMAD R3, R8, R3, R0 ;  /* 0x0000000308037224 */ /* 0x000fca00078e0200 */
[----:B------:R-:W-:-:S13]  /*0750*/  ISETP.GE.U32.AND P0, PT, R3, R8, PT ;  /* 0x000000080300720c */ /* 0x000fda0003f06070 */
[----:B------:R-:W-:-:S04]  /*0760*/  @P0 IADD3 R3, PT, PT, R3, -R8, RZ ;  /* 0x8000000803030210 */ /* 0x000fc80007ffe0ff */
[----:B------:R-:W-:-:S13]  /*0770*/  ISETP.GE.U32.AND P0, PT, R3, R8, PT ;  /* 0x000000080300720c */ /* 0x000fda0003f06070 */
[----:B------:R-:W-:Y:S01]  /*0780*/  @P0 IMAD.IADD R3, R3, 0x1, -R8 ;  /* 0x0000000103030824 */ /* 0x000fe200078e0a08 */
[----:B------:R-:W-:-:S04]  /*0790*/  @!P1 LOP3.LUT R3, RZ, R8, RZ, 0x33, !PT ;  /* 0x00000008ff039212 */ /* 0x000fc800078e33ff */
[----:B------:R-:W-:-:S04]  /*07a0*/  ISETP.NE.U32.AND P0, PT, R3, RZ, PT ;  /* 0x000000ff0300720c */ /* 0x000fc80003f05070 */
[----:B------:R-:W-:Y:S01]  /*07b0*/  ISETP.NE.AND.EX P0, PT, RZ, RZ, PT, P0 ;  /* 0x000000ffff00720c */ /* 0x000fe20003f05300 */
[----:B------:R-:W-:-:S12]  /*07c0*/  BRA `(.L_x_6) ;  /* 0x0000000000107947 */ /* 0x000fd80003800000 */
.L_x_5:
[----:B------:R-:W-:-:S07]  /*07d0*/  MOV R6, 0x7f0 ;  /* 0x000007f000067802 */ /* 0x000fce0000000f00 */
[----:B0-----:R-:W-:Y:S05]  /*07e0*/  CALL.REL.NOINC `($__internal_0_$__cuda_sm20_rem_u64) ;  /* 0x00000008001c7944 */ /* 0x001fea0003c00000 */
[----:B------:R-:W-:-:S04]  /*07f0*/  ISETP.NE.U32.AND P0, PT, R8, RZ, PT ;  /* 0x000000ff0800720c */ /* 0x000fc80003f05070 */
[----:B------:R-:W-:-:S13]  /*0800*/  ISETP.NE.AND.EX P0, PT, R5, RZ, PT, P0 ;  /* 0x000000ff0500720c */ /* 0x000fda0003f05300 */
.L_x_6:
[----:B------:R-:W-:Y:S05]  /*0810*/  @P0 EXIT ;  /* 0x000000000000094d */ /* 0x000fea0003800000 */
[----:B------:R-:W1:Y:S01]  /*0820*/  LDCU.64 UR4, c[0x0][0x380] ;  /* 0x00007000ff0477ac */ /* 0x000e620008000a00 */
[----:B------:R-:W-:Y:S02]  /*0830*/  R2UR UR6, R14 ;  /* 0x000000000e0672ca */ /* 0x000fe400000e0000 */
[----:B------:R-:W-:Y:S02]  /*0840*/  R2UR UR7, R15 ;  /* 0x000000000f0772ca */ /* 0x000fe400000e0000 */
[C---:B-1----:R-:W-:Y:S01]  /*0850*/  LEA R2, P0, R0.reuse, UR4, 0x4 ;  /* 0x0000000400027c11 */ /* 0x042fe2000f8020ff */
[----:B------:R-:W1:Y:S03]  /*0860*/  LDCU UR4, c[0x0][0x38c] ;  /* 0x00007180ff0477ac */ /* 0x000e660008000800 */
[----:B------:R-:W-:-:S07]  /*0870*/  LEA.HI.X R3, R0, UR5, RZ, 0x4, P0 ;  /* 0x0000000500037c11 */ /* 0x000fce00080f24ff */
[----:B------:R-:W5:Y:S01]  /*0880*/  LDG.E.64 R2, desc[UR6][R2.64] ;  /* 0x0000000602027981 */ /* 0x000f62000c1e1b00 */
[----:B-1----:R-:W-:-:S09]  /*0890*/  UISETP.NE.U32.AND UP0, UPT, UR4, URZ, UPT ;  /* 0x000000ff0400728c */ /* 0x002fd2000bf05070 */
[----:B------:R-:W-:Y:S05]  /*08a0*/  BRA.U UP0, `(.L_x_7) ;  /* 0x0000000100547547 */ /* 0x000fea000b800000 */
[----:B------:R-:W1:Y:S02]  /*08b0*/  LDCU UR4, c[0x0][0x388] ;  /* 0x00007100ff0477ac */ /* 0x000e640008000800 */
[----:B-1----:R-:W1:Y:S01]  /*08c0*/  I2F.U32.RP R6, UR4 ;  /* 0x0000000400067d06 */ /* 0x002e620008209000 */
[----:B------:R-:W-:-:S07]  /*08d0*/  ISETP.NE.U32.AND P1, PT, RZ, UR4, PT ;  /* 0x00000004ff007c0c */ /* 0x000fce000bf25070 */
[----:B-1----:R-:W1:Y:S02]  /*08e0*/  MUFU.RCP R6, R6 ;  /* 0x0000000600067308 */ /* 0x002e640000001000 */
[----:B-1----:R-:W-:-:S06]  /*08f0*/  VIADD R4, R6, 0xffffffe ;  /* 0x0ffffffe06047836 */ /* 0x002fcc0000000000 */
[----:B------:R1:W2:Y:S02]  /*0900*/  F2I.FTZ.U32.TRUNC.NTZ R5, R4 ;  /* 0x0000000400057305 */ /* 0x0002a4000021f000 */
[----:B-1----:R-:W-:Y:S01]  /*0910*/  MOV R4, RZ ;  /* 0x000000ff00047202 */ /* 0x002fe20000000f00 */
[----:B--2---:R-:W-:-:S04]  /*0920*/  IMAD.MOV R7, RZ, RZ, -R5 ;  /* 0x000000ffff077224 */ /* 0x004fc800078e0a05 */
[----:B------:R-:W-:-:S04]  /*0930*/  IMAD R7, R7, UR4, RZ ;  /* 0x0000000407077c24 */ /* 0x000fc8000f8e02ff */
[----:B------:R-:W-:-:S06]  /*0940*/  IMAD.HI.U32 R5, R5, R7, R4 ;  /* 0x0000000705057227 */ /* 0x000fcc00078e0004 */
[----:B------:R-:W-:-:S04]  /*0950*/  IMAD.HI.U32 R5, R5, R0, RZ ;  /* 0x0000000005057227 */ /* 0x000fc800078e00ff */
[----:B------:R-:W-:-:S04]  /*0960*/  IMAD.MOV R5, RZ, RZ, -R5 ;  /* 0x000000ffff057224 */ /* 0x000fc800078e0a05 */
[----:B------:R-:W-:Y:S02]  /*0970*/  IMAD R0, R5, UR4, R0 ;  /* 0x0000000405007c24 */ /* 0x000fe4000f8e0200 */
[----:B------:R-:W-:-:S03]  /*0980*/  IMAD.MOV.U32 R5, RZ, RZ, RZ ;  /* 0x000000ffff057224 */ /* 0x000fc600078e00ff */
[----:B------:R-:W-:-:S13]  /*0990*/  ISETP.GE.U32.AND P0, PT, R0, UR4, PT ;  /* 0x0000000400007c0c */ /* 0x000fda000bf06070 */
[----:B------:R-:W-:-:S05]  /*09a0*/  @P0 VIADD R0, R0, -UR4 ;  /* 0x8000000400000c36 */ /* 0x000fca0008000000 */
[----:B------:R-:W-:-:S13]  /*09b0*/  ISETP.GE.U32.AND P0, PT, R0, UR4, PT ;  /* 0x0000000400007c0c */ /* 0x000fda000bf06070 */
[----:B------:R-:W-:Y:S01]  /*09c0*/  @P0 VIADD R0, R0, -UR4 ;  /* 0x8000000400000c36 */ /* 0x000fe20008000000 */
[----:B------:R-:W-:-:S04]  /*09d0*/  @!P1 LOP3.LUT R0, RZ, UR4, RZ, 0x33, !PT ;  /* 0x00000004ff009c12 */ /* 0x000fc8000f8e33ff */
[----:B------:R-:W-:Y:S01]  /*09e0*/  MOV R4, R0 ;  /* 0x0000000000047202 */ /* 0x000fe20000000f00 */
[----:B------:R-:W-:Y:S06]  /*09f0*/  BRA `(.L_x_8) ;  /* 0x0000000000187947 */ /* 0x000fec0003800000 */
.L_x_7:
[----:B------:R-:W1:Y:S01]  /*0a00*/  LDCU.64 UR4, c[0x0][0x388] ;  /* 0x00007100ff0477ac */ /* 0x000e620008000a00 */
[----:B------:R-:W-:Y:S01]  /*0a10*/  MOV R6, 0xa50 ;  /* 0x00000a5000067802 */ /* 0x000fe20000000f00 */
[----:B-1----:R-:W-:Y:S02]  /*0a20*/  IMAD.U32 R8, RZ, RZ, UR4 ;  /* 0x00000004ff087e24 */ /* 0x002fe4000f8e00ff */
[----:B------:R-:W-:-:S07]  /*0a30*/  IMAD.U32 R5, RZ, RZ, UR5 ;  /* 0x00000005ff057e24 */ /* 0x000fce000f8e00ff */
[----:B0----5:R-:W-:Y:S05]  /*0a40*/  CALL.REL.NOINC `($__internal_0_$__cuda_sm20_rem_u64) ;  /* 0x0000000400847944 */ /* 0x021fea0003c00000 */
[----:B------:R-:W-:-:S07]  /*0a50*/  MOV R4, R8 ;  /* 0x0000000800047202 */ /* 0x000fce0000000f00 */
.L_x_8:
[----:B------:R-:W1:Y:S01]  /*0a60*/  LDCU.64 UR4, c[0x0][0x390] ;  /* 0x00007200ff0477ac */ /* 0x000e620008000a00 */
[----:B------:R-:W-:Y:S02]  /*0a70*/  R2UR UR6, R14 ;  /* 0x000000000e0672ca */ /* 0x000fe400000e0000 */
[----:B------:R-:W-:Y:S02]  /*0a80*/  R2UR UR7, R15 ;  /* 0x000000000f0772ca */ /* 0x000fe400000e0000 */
[----:B-1----:R-:W-:-:S04]  /*0a90*/  LEA R6, P0, R4, UR4, 0x3 ;  /* 0x0000000404067c11 */ /* 0x002fc8000f8018ff */
[----:B------:R-:W-:-:S07]  /*0aa0*/  LEA.HI.X R7, R4, UR5, R5, 0x3, P0 ;  /* 0x0000000504077c11 */ /* 0x000fce00080f1c05 */
[----:B-----5:R-:W-:Y:S01]  /*0ab0*/  STG.E.64 desc[UR6][R6.64], R2 ;  /* 0x0000000206007986 */ /* 0x020fe2000c101b06 */
[----:B------:R-:W-:Y:S05]  /*0ac0*/  EXIT ;  /* 0x000000000000794d */ /* 0x000fea0003800000 */
.L_x_4:
        /* <DEDUP_REMOVED lines=10> */
[----:B-1----:R-:W-:-:S06]  /*0b70*/  VIADD R2, R5, 0xffffffe ;  /* 0x0ffffffe05027836 */ /* 0x002fcc0000000000 */
[----:B------:R1:W2:Y:S02]  /*0b80*/  F2I.FTZ.U32.TRUNC.NTZ R3, R2 ;  /* 0x0000000200037305 */ /* 0x0002a4000021f000 */
[----:B-1----:R-:W-:Y:S02]  /*0b90*/  HFMA2 R2, -RZ, RZ, 0, 0 ;  /* 0x00000000ff027431 */ /* 0x002fe400000001ff */
[----:B--2---:R-:W-:-:S04]  /*0ba0*/  IMAD.MOV R7, RZ, RZ, -R3 ;  /* 0x000000ffff077224 */ /* 0x004fc800078e0a03 */
[----:B------:R-:W-:-:S04]  /*0bb0*/  IMAD R7, R7, R8, RZ ;  /* 0x0000000807077224 */ /* 0x000fc800078e02ff */
[----:B------:R-:W-:-:S06]  /*0bc0*/  IMAD.HI.U32 R7, R3, R7, R2 ;  /* 0x0000000703077227 */ /* 0x000fcc00078e0002 */
[----:B------:R-:W-:-:S04]  /*0bd0*/  IMAD.HI.U32 R7, R7, R0, RZ ;  /* 0x0000000007077227 */ /* 0x000fc800078e00ff */
[----:B------:R-:W-:-:S04]  /*0be0*/  IMAD.MOV R7, RZ, RZ, -R7 ;  /* 0x000000ffff077224 */ /* 0x000fc800078e0a07 */
[----:B------:R-:W-:-:S05]  /*0bf0*/  IMAD R7, R8, R7, R0 ;  /* 0x0000000708077224 */ /* 0x000fca00078e0200 */
[----:B------:R-:W-:-:S13]  /*0c00*/  ISETP.GE.U32.AND P0, PT, R7, R8, PT ;  /* 0x000000080700720c */ /* 0x000fda0003f06070 */
[----:B------:R-:W-:-:S05]  /*0c10*/  @P0 IMAD.IADD R7, R7, 0x1, -R8 ;  /* 0x0000000107070824 */ /* 0x000fca00078e0a08 */
[----:B------:R-:W-:-:S13]  /*0c20*/  ISETP.GE.U32.AND P0, PT, R7, R8, PT ;  /* 0x000000080700720c */ /* 0x000fda0003f06070 */
[----:B------:R-:W-:Y:S01]  /*0c30*/  @P0 IMAD.IADD R7, R7, 0x1, -R8 ;  /* 0x0000000107070824 */ /* 0x000fe200078e0a08 */
[----:B------:R-:W-:-:S04]  /*0c40*/  @!P1 LOP3.LUT R7, RZ, R8, RZ, 0x33, !PT ;  /* 0x00000008ff079212 */ /* 0x000fc800078e33ff */
[----:B------:R-:W-:-:S04]  /*0c50*/  ISETP.NE.U32.AND P0, PT, R7, RZ, PT ;  /* 0x000000ff0700720c */ /* 0x000fc80003f05070 */
[----:B------:R-:W-:Y:S01]  /*0c60*/  ISETP.NE.AND.EX P0, PT, RZ, RZ, PT, P0 ;  /* 0x000000ffff00720c */ /* 0x000fe20003f05300 */
[----:B------:R-:W-:-:S12]  /*0c70*/  BRA `(.L_x_10) ;  /* 0x0000000000107947 */ /* 0x000fd80003800000 */
.L_x_9:
[----:B------:R-:W-:-:S07]  /*0c80*/  MOV R6, 0xca0 ;  /* 0x00000ca000067802 */ /* 0x000fce0000000f00 */
[----:B0-----:R-:W-:Y:S05]  /*0c90*/  CALL.REL.NOINC `($__internal_0_$__cuda_sm20_rem_u64) ;  /* 0x0000000000f07944 */ /* 0x001fea0003c00000 */
[----:B------:R-:W-:-:S04]  /*0ca0*/  ISETP.NE.U32.AND P0, PT, R8, RZ, PT ;  /* 0x000000ff0800720c */ /* 0x000fc80003f05070 */
[----:B------:R-:W-:-:S13]  /*0cb0*/  ISETP.NE.AND.EX P0, PT, R5, RZ, PT, P0 ;  /* 0x000000ff0500720c */ /* 0x000fda0003f05300 */
.L_x_10:
[----:B------:R-:W-:Y:S05]  /*0cc0*/  @P0 EXIT ;  /* 0x000000000000094d */ /* 0x000fea0003800000 */
[----:B------:R-:W1:Y:S02]  /*0cd0*/  LDCU UR4, c[0x0][0x38c] ;  /* 0x00007180ff0477ac */ /* 0x000e640008000800 */
[----:B-1----:R-:W-:-:S09]  /*0ce0*/  UISETP.NE.U32.AND UP0, UPT, UR4, URZ, UPT ;  /* 0x000000ff0400728c */ /* 0x002fd2000bf05070 */
[----:B------:R-:W-:Y:S05]  /*0cf0*/  BRA.U UP0, `(.L_x_11) ;  /* 0x0000000100547547 */ /* 0x000fea000b800000 */
[----:B------:R-:W1:Y:S02]  /*0d00*/  LDCU UR4, c[0x0][0x388] ;  /* 0x00007100ff0477ac */ /* 0x000e640008000800 */
[----:B-1----:R-:W1:Y:S01]  /*0d10*/  I2F.U32.RP R4, UR4 ;  /* 0x0000000400047d06 */ /* 0x002e620008209000 */
[----:B------:R-:W-:-:S07]  /*0d20*/  ISETP.NE.U32.AND P1, PT, RZ, UR4, PT ;  /* 0x00000004ff007c0c */ /* 0x000fce000bf25070 */
[----:B-1----:R-:W1:Y:S02]  /*0d30*/  MUFU.RCP R4, R4 ;  /* 0x0000000400047308 */ /* 0x002e640000001000 */
[----:B-1----:R-:W-:-:S06]  /*0d40*/  IADD3 R2, PT, PT, R4, 0xffffffe, RZ ;  /* 0x0ffffffe04027810 */ /* 0x002fcc0007ffe0ff */
[----:B------:R1:W2:Y:S02]  /*0d50*/  F2I.FTZ.U32.TRUNC.NTZ R3, R2 ;  /* 0x0000000200037305 */ /* 0x0002a4000021f000 */
[----:B-1----:R-:W-:Y:S02]  /*0d60*/  IMAD.MOV.U32 R2, RZ, RZ, RZ ;  /* 0x000000ffff027224 */ /* 0x002fe400078e00ff */
[----:B--2---:R-:W-:-:S04]  /*0d70*/  IMAD.MOV R5, RZ, RZ, -R3 ;  /* 0x000000ffff057224 */ /* 0x004fc800078e0a03 */
[----:B------:R-:W-:-:S04]  /*0d80*/  IMAD R5, R5, UR4, RZ ;  /* 0x0000000405057c24 */ /* 0x000fc8000f8e02ff */
[----:B------:R-:W-:-:S04]  /*0d90*/  IMAD.HI.U32 R5, R3, R5, R2 ;  /* 0x0000000503057227 */ /* 0x000fc800078e0002 */
[----:B------:R-:W-:Y:S02]  /*0da0*/  IMAD.MOV.U32 R3, RZ, RZ, RZ ;  /* 0x000000ffff037224 */ /* 0x000fe400078e00ff */
[----:B------:R-:W-:-:S04]  /*0db0*/  IMAD.HI.U32 R5, R5, R0, RZ ;  /* 0x0000000005057227 */ /* 0x000fc800078e00ff */
[----:B------:R-:W-:-:S04]  /*0dc0*/  IMAD.MOV R5, RZ, RZ, -R5 ;  /* 0x000000ffff057224 */ /* 0x000fc800078e0a05 */
[----:B------:R-:W-:-:S05]  /*0dd0*/  IMAD R5, R5, UR4, R0 ;  /* 0x0000000405057c24 */ /* 0x000fca000f8e0200 */
[----:B------:R-:W-:-:S13]  /*0de0*/  ISETP.GE.U32.AND P0, PT, R5, UR4, PT ;  /* 0x0000000405007c0c */ /* 0x000fda000bf06070 */
[----:B------:R-:W-:-:S04]  /*0df0*/  @P0 IADD3 R5, PT, PT, R5, -UR4, RZ ;  /* 0x8000000405050c10 */ /* 0x000fc8000fffe0ff */
[----:B------:R-:W-:-:S13]  /*0e00*/  ISETP.GE.U32.AND P0, PT, R5, UR4, PT ;  /* 0x0000000405007c0c */ /* 0x000fda000bf06070 */
[----:B------:R-:W-:Y:S01]  /*0e10*/  @P0 VIADD R5, R5, -UR4 ;  /* 0x8000000405050c36 */ /* 0x000fe20008000000 */
[----:B------:R-:W-:-:S05]  /*0e20*/  @!P1 LOP3.LUT R5, RZ, UR4, RZ, 0x33, !PT ;  /* 0x00000004ff059c12 */ /* 0x000fca000f8e33ff */
[----:B------:R-:W-:Y:S01]  /*0e30*/  IMAD.MOV.U32 R2, RZ, RZ, R5 ;  /* 0x000000ffff027224 */ /* 0x000fe200078e0005 */
[----:B------:R-:W-:Y:S06]  /*0e40*/  BRA `(.L_x_12) ;  /* 0x00000000001c7947 */ /* 0x000fec0003800000 */
.L_x_11:
[----:B------:R-:W1:Y:S01]  /*0e50*/  LDCU.64 UR4, c[0x0][0x388] ;  /* 0x00007100ff0477ac */ /* 0x000e620008000a00 */
[----:B------:R-:W-:Y:S02]  /*0e60*/  MOV R6, 0xea0 ;  /* 0x00000ea000067802 */ /* 0x000fe40000000f00 */
[----:B-1----:R-:W-:Y:S01]  /*0e70*/  MOV R8, UR4 ;  /* 0x0000000400087c02 */ /* 0x002fe20008000f00 */
[----:B------:R-:W-:-:S07]  /*0e80*/  IMAD.U32 R5, RZ, RZ, UR5 ;  /* 0x00000005ff057e24 */ /* 0x000fce000f8e00ff */
[----:B0-----:R-:W-:Y:S05]  /*0e90*/  CALL.REL.NOINC `($__internal_0_$__cuda_sm20_rem_u64) ;  /* 0x0000000000707944 */ /* 0x001fea0003c00000 */
[----:B------:R-:W-:Y:S02]  /*0ea0*/  IMAD.MOV.U32 R2, RZ, RZ, R8 ;  /* 0x000000ffff027224 */ /* 0x000fe400078e0008 */
[----:B------:R-:W-:-:S07]  /*0eb0*/  IMAD.MOV.U32 R3, RZ, RZ, R5 ;  /* 0x000000ffff037224 */ /* 0x000fce00078e0005 */
.L_x_12:
[----:B------:R-:W1:Y:S01]  /*0ec0*/  LDCU.64 UR4, c[0x0][0x398] ;  /* 0x00007300ff0477ac */ /* 0x000e620008000a00 */
[----:B------:R-:W-:Y:S02]  /*0ed0*/  R2UR UR6, R14 ;  /* 0x000000000e0672ca */ /* 0x000fe400000e0000 */
[----:B------:R-:W-:Y:S02]  /*0ee0*/  R2UR UR7, R15 ;  /* 0x000000000f0772ca */ /* 0x000fe400000e0000 */
[----:B-1----:R-:W-:-:S04]  /*0ef0*/  IADD3 R4, P0, PT, R2, UR4, RZ ;  /* 0x0000000402047c10 */ /* 0x002fc8000ff1e0ff */
[----:B------:R-:W-:-:S07]  /*0f00*/  IADD3.X R5, PT, PT, R3, UR5, RZ, P0, !PT ;  /* 0x0000000503057c10 */ /* 0x000fce00087fe4ff */
[----:B------:R-:W2:Y:S02]  /*0f10*/  LDG.E.U8 R4, desc[UR6][R4.64] ;  /* 0x0000000604047981 */ /* 0x000ea4000c1e1100 */
[----:B--2---:R-:W-:-:S13]  /*0f20*/  ISETP.NE.AND P0, PT, R4, RZ, PT ;  /* 0x000000ff0400720c */ /* 0x004fda0003f05270 */
[----:B------:R-:W-:Y:S05]  /*0f30*/  @!P0 BRA `(.L_x_13) ;  /* 0x00000000002c8947 */ /* 0x000fea0003800000 */
[----:B------:R-:W1:Y:S01]  /*0f40*/  LDCU.64 UR4, c[0x0][0x380] ;  /* 0x00007000ff0477ac */ /* 0x000e620008000a00 */
[----:B------:R-:W-:Y:S02]  /*0f50*/  R2UR UR6, R14 ;  /* 0x000000000e0672ca */ /* 0x000fe400000e0000 */
[----:B------:R-:W-:Y:S02]  /*0f60*/  R2UR UR7, R15 ;  /* 0x000000000f0772ca */ /* 0x000fe400000e0000 */
[----:B-1----:R-:W-:-:S04]  /*0f70*/  LEA R4, P0, R0, UR4, 0x4 ;  /* 0x0000000400047c11 */ /* 0x002fc8000f8020ff */
[----:B------:R-:W-:Y:S01]  /*0f80*/  LEA.HI.X R5, R0, UR5, RZ, 0x4, P0 ;  /* 0x0000000500057c11 */ /* 0x000fe200080f24ff */
[----:B------:R-:W1:Y:S06]  /*0f90*/  LDCU.64 UR4, c[0x0][0x390] ;  /* 0x00007200ff0477ac */ /* 0x000e6c0008000a00 */
[----:B------:R-:W2:Y:S01]  /*0fa0*/  LDG.E.64 R4, desc[UR6][R4.64] ;  /* 0x0000000604047981 */ /* 0x000ea2000c1e1b00 */
[----:B-1----:R-:W-:-:S04]  /*0fb0*/  LEA R6, P0, R2, UR4, 0x3 ;  /* 0x0000000402067c11 */ /* 0x002fc8000f8018ff */
[----:B------:R-:W-:-:S05]  /*0fc0*/  LEA.HI.X R7, R2, UR5, R3, 0x3, P0 ;  /* 0x0000000502077c11 */ /* 0x000fca00080f1c03 */
[----:B--2---:R-:W-:Y:S01]  /*0fd0*/  STG.E.64 desc[UR6][R6.64], R4 ;  /* 0x0000000406007986 */ /* 0x004fe2000c101b06 */
[----:B------:R-:W-:Y:S05]  /*0fe0*/  EXIT ;  /* 0x000000000000794d */ /* 0x000fea0003800000 */
.L_x_13:
[----:B------:R-:W1:Y:S01]  /*0ff0*/  LDCU.64 UR4, c[0x0][0x390] ;  /* 0x00007200ff0477ac */ /* 0x000e620008000a00 */
[----:B------:R-:W-:Y:S02]  /*1000*/  R2UR UR6, R14 ;  /* 0x000000000e0672ca */ /* 0x000fe400000e0000 */
[----:B------:R-:W-:Y:S02]  /*1010*/  R2UR UR7, R15 ;  /* 0x000000000f0772ca */ /* 0x000fe400000e0000 */
[----:B-1----:R-:W-:-:S04]  /*1020*/  LEA R4, P0, R2, UR4, 0x3 ;  /* 0x0000000402047c11 */ /* 0x002fc8000f8018ff */
[----:B------:R-:W-:-:S07]  /*1030*/  LEA.HI.X R5, R2, UR5, R3, 0x3, P0 ;  /* 0x0000000502057c11 */ /* 0x000fce00080f1c03 */
[----:B------:R-:W-:Y:S01]  /*1040*/  STG.E.64 desc[UR6][R4.64], RZ ;  /* 0x000000ff04007986 */ /* 0x000fe2000c101b06 */
[----:B------:R-:W-:Y:S05]  /*1050*/  EXIT ;  /* 0x000000000000794d */ /* 0x000fea0003800000 */
        .weak           $__internal_0_$__cuda_sm20_rem_u64
        .type           $__internal_0_$__cuda_sm20_rem_u64,@function
        .size           $__internal_0_$__cuda_sm20_rem_u64,(.L_x_50 - $__internal_0_$__cuda_sm20_rem_u64)
$__internal_0_$__cuda_sm20_rem_u64:
[----:B------:R-:W-:-:S04]  /*1060*/  MOV R9, R5 ;  /* 0x0000000500097202 */ /* 0x000fc80000000f00 */
[----:B------:R-:W0:Y:S08]  /*1070*/  I2F.U64.RP R7, R8 ;  /* 0x0000000800077312 */ /* 0x000e300000309000 */
[----:B0-----:R-:W0:Y:S02]  /*1080*/  MUFU.RCP R7, R7 ;  /* 0x0000000700077308 */ /* 0x001e240000001000 */
[----:B0-----:R-:W-:-:S06]  /*1090*/  VIADD R10, R7, 0x1ffffffe ;  /* 0x1ffffffe070a7836 */ /* 0x001fcc0000000000 */
[----:B------:R-:W0:Y:S02]  /*10a0*/  F2I.U64.TRUNC R10, R10 ;  /* 0x0000000a000a7311 */ /* 0x000e24000020d800 */
[----:B0-----:R-:W-:-:S04]  /*10b0*/  IMAD.WIDE.U32 R12, R10, R8, RZ ;  /* 0x000000080a0c7225 */ /* 0x001fc800078e00ff */
[----:B------:R-:W-:Y:S01]  /*10c0*/  IMAD R13, R10, R5, R13 ;  /* 0x000000050a0d7224 */ /* 0x000fe200078e020d */
[----:B------:R-:W-:-:S03]  /*10d0*/  IADD3 R17, P0, PT, RZ, -R12, RZ ;  /* 0x8000000cff117210 */ /* 0x000fc60007f1e0ff */
[----:B------:R-:W-:Y:S02]  /*10e0*/  IMAD R13, R11, R8, R13 ;  /* 0x000000080b0d7224 */ /* 0x000fe400078e020d */
[----:B------:R-:W-:-:S04]  /*10f0*/  IMAD.HI.U32 R12, R10, R17, RZ ;  /* 0x000000110a0c7227 */ /* 0x000fc800078e00ff */
[----:B------:R-:W-:Y:S01]  /*1100*/  IMAD.X R19, RZ, RZ, ~R13, P0 ;  /* 0x000000ffff137224 */ /* 0x000fe200000e0e0d */
[----:B------:R-:W-:-:S03]  /*1110*/  MOV R13, R10 ;  /* 0x0000000a000d7202 */ /* 0x000fc60000000f00 */
[-C--:B------:R-:W-:Y:S02]  /*1120*/  IMAD R9, R11, R19.reuse, RZ ;  /* 0x000000130b097224 */ /* 0x080fe400078e02ff */
[----:B------:R-:W-:-:S04]  /*1130*/  IMAD.WIDE.U32 R12, P0, R10, R19, R12 ;  /* 0x000000130a0c7225 */ /* 0x000fc8000780000c */
[----:B------:R-:W-:-:S04]  /*1140*/  IMAD.HI.U32 R7, R11, R19, RZ ;  /* 0x000000130b077227 */ /* 0x000fc800078e00ff */
[----:B------:R-:W-:-:S04]  /*1150*/  IMAD.HI.U32 R12, P1, R11, R17, R12 ;  /* 0x000000110b0c7227 */ /* 0x000fc8000782000c */
[----:B------:R-:W-:Y:S01]  /*1160*/  IMAD.X R7, R7, 0x1, R11, P0 ;  /* 0x0000000107077824 */ /* 0x000fe200000e060b */
[----:B------:R-:W-:-:S04]  /*1170*/  IADD3 R13, P2, PT, R9, R12, RZ ;  /* 0x0000000c090d7210 */ /* 0x000fc80007f5e0ff */
[----:B------:R-:W-:Y:S01]  /*1180*/  IADD3.X R7, PT, PT, RZ, RZ, R7, P2, P1 ;  /* 0x000000ffff077210 */ /* 0x000fe200017e2407 */
[----:B------:R-:W-:-:S04]  /*1190*/  IMAD.WIDE.U32 R10, R13, R8, RZ ;  /* 0x000000080d0a7225 */ /* 0x000fc800078e00ff */
[----:B------:R-:W-:Y:S01]  /*11a0*/  IMAD R9, R13, R5, R11 ;  /* 0x000000050d097224 */ /* 0x000fe200078e020b */
[----:B------:R-:W-:-:S03]  /*11b0*/  IADD3 R11, P0, PT, RZ, -R10, RZ ;  /* 0x8000000aff0b7210 */ /* 0x000fc60007f1e0ff */
[----:B------:R-:W-:Y:S02]  /*11c0*/  IMAD R9, R7, R8, R9 ;  /* 0x0000000807097224 */ /* 0x000fe400078e0209 */
[----:B------:R-:W-:-:S04]  /*11d0*/  IMAD.HI.U32 R12, R13, R11, RZ ;  /* 0x0000000b0d0c7227 */ /* 0x000fc800078e00ff */
[----:B------:R-:W-:-:S04]  /*11e0*/  IMAD.X R10, RZ, RZ, ~R9, P0 ;  /* 0x000000ffff0a7224 */ /* 0x000fc800000e0e09 */
[----:B------:R-:W-:-:S04]  /*11f0*/  IMAD.WIDE.U32 R12, P0, R13, R10, R12 ;  /* 0x0000000a0d0c7225 */ /* 0x000fc8000780000c */
[C---:B------:R-:W-:Y:S02]  /*1200*/  IMAD R16, R7.reuse, R10, RZ ;  /* 0x0000000a07107224 */ /* 0x040fe400078e02ff */
[----:B------:R-:W-:-:S04]  /*1210*/  IMAD.HI.U32 R9, P1, R7, R11, R12 ;  /* 0x0000000b07097227 */ /* 0x000fc8000782000c */
[----:B------:R-:W-:Y:S01]  /*1220*/  IMAD.HI.U32 R10, R7, R10, RZ ;  /* 0x0000000a070a7227 */ /* 0x000fe200078e00ff */
[----:B------:R-:W-:-:S03]  /*1230*/  IADD3 R9, P2, PT, R16, R9, RZ ;  /* 0x0000000910097210 */ /* 0x000fc60007f5e0ff */
[----:B------:R-:W-:Y:S01]  /*1240*/  IMAD.MOV.U32 R11, RZ, RZ, RZ ;  /* 0x000000ffff0b7224 */ /* 0x000fe200078e00ff */
[----:B------:R-:W-:Y:S01]  /*1250*/  IADD3.X R7, PT, PT, R10, R7, RZ, P0, !PT ;  /* 0x000000070a077210 */ /* 0x000fe200007fe4ff */
[----:B------:R-:W-:-:S03]  /*1260*/  IMAD.HI.U32 R10, R9, R0, RZ ;  /* 0x00000000090a7227 */ /* 0x000fc600078e00ff */
[----:B------:R-:W-:Y:S01]  /*1270*/  IADD3.X R7, PT, PT, RZ, RZ, R7, P2, P1 ;  /* 0x000000ffff077210 */ /* 0x000fe200017e2407 */
[----:B------:R-:W-:-:S04]  /*1280*/  IMAD.WIDE.U32 R10, R9, R4, R10 ;  /* 0x00000004090a7225 */ /* 0x000fc800078e000a */
[C---:B------:R-:W-:Y:S02]  /*1290*/  IMAD R12, R7.reuse, R4, RZ ;  /* 0x00000004070c7224 */ /* 0x040fe400078e02ff */
[----:B------:R-:W-:-:S04]  /*12a0*/  IMAD.HI.U32 R9, P0, R7, R0, R10 ;  /* 0x0000000007097227 */ /* 0x000fc8000780000a */
[----:B------:R-:W-:Y:S01]  /*12b0*/  IMAD.HI.U32 R7, R7, R4, RZ ;  /* 0x0000000407077227 */ /* 0x000fe200078e00ff */
[----:B------:R-:W-:-:S03]  /*12c0*/  IADD3 R9, P1, PT, R12, R9, RZ ;  /* 0x000000090c097210 */ /* 0x000fc60007f3e0ff */
[----:B------:R-:W-:Y:S02]  /*12d0*/  IMAD.X R7, RZ, RZ, R7, P0 ;  /* 0x000000ffff077224 */ /* 0x000fe400000e0607 */
[----:B------:R-:W-:-:S03]  /*12e0*/  IMAD.WIDE.U32 R10, R9, R8, RZ ;  /* 0x00000008090a7225 */ /* 0x000fc600078e00ff */
[----:B------:R-:W-:Y:S01]  /*12f0*/  IADD3.X R7, PT, PT, RZ, R7, RZ, P1, !PT ;  /* 0x00000007ff077210 */ /* 0x000fe20000ffe4ff */
[----:B------:R-:W-:Y:S01]  /*1300*/  IMAD R9, R9, R5, R11 ;  /* 0x0000000509097224 */ /* 0x000fe200078e020b */
[----:B------:R-:W-:-:S03]  /*1310*/  IADD3 R13, P1, PT, -R10, R0, RZ ;  /* 0x000000000a0d7210 */ /* 0x000fc60007f3e1ff */
[-C--:B------:R-:W-:Y:S01]  /*1320*/  IMAD R7, R7, R8.reuse, R9 ;  /* 0x0000000807077224 */ /* 0x080fe200078e0209 */
[----:B------:R-:W-:-:S03]  /*1330*/  ISETP.GE.U32.AND P0, PT, R13, R8, PT ;  /* 0x000000080d00720c */ /* 0x000fc60003f06070 */
[----:B------:R-:W-:Y:S01]  /*1340*/  IMAD.X R12, R4, 0x1, ~R7, P1 ;  /* 0x00000001040c7824 */ /* 0x000fe200008e0e07 */
[----:B------:R-:W-:-:S04]  /*1350*/  IADD3 R11, P1, PT, -R8, R13, RZ ;  /* 0x0000000d080b7210 */ /* 0x000fc80007f3e1ff */
[C---:B------:R-:W-:Y:S01]  /*1360*/  ISETP.GE.U32.AND.EX P0, PT, R12.reuse, R5, PT, P0 ;  /* 0x000000050c00720c */ /* 0x040fe20003f06100 */
[----:B------:R-:W-:Y:S01]  /*1370*/  IMAD.X R10, R12, 0x1, ~R5, P1 ;  /* 0x000000010c0a7824 */ /* 0x000fe200008e0e05 */
[----:B------:R-:W-:Y:S02]  /*1380*/  ISETP.NE.U32.AND P1, PT, R8, RZ, PT ;  /* 0x000000ff0800720c */ /* 0x000fe40003f25070 */
[----:B------:R-:W-:Y:S02]  /*1390*/  SEL R11, R11, R13, P0 ;  /* 0x0000000d0b0b7207 */ /* 0x000fe40000000000 */
[----:B------:R-:W-:Y:S02]  /*13a0*/  SEL R10, R10, R12, P0 ;  /* 0x0000000c0a0a7207 */ /* 0x000fe40000000000 */
[----:B------:R-:W-:Y:S02]  /*13b0*/  ISETP.GE.U32.AND P0, PT, R11, R8, PT ;  /* 0x000000080b00720c */ /* 0x000fe40003f06070 */
[----:B------:R-:W-:-:S02]  /*13c0*/  IADD3 R7, P2, PT, -R8, R11, RZ ;  /* 0x0000000b08077210 */ /* 0x000fc40007f5e1ff */
[----:B------:R-:W-:Y:S02]  /*13d0*/  ISETP.GE.U32.AND.EX P0, PT, R10, R5, PT, P0 ;  /* 0x000000050a00720c */ /* 0x000fe40003f06100 */
[-C--:B------:R-:W-:Y:S02]  /*13e0*/  IADD3.X R9, PT, PT, ~R5, R10.reuse, RZ, P2, !PT ;  /* 0x0000000a05097210 */ /* 0x080fe400017fe5ff */
[----:B------:R-:W-:Y:S01]  /*13f0*/  SEL R8, R7, R11, P0 ;  /* 0x0000000b07087207 */ /* 0x000fe20000000000 */
[----:B------:R-:W-:Y:S01]  /*1400*/  IMAD.MOV.U32 R7, RZ, RZ, 0x0 ;  /* 0x00000000ff077424 */ /* 0x000fe200078e00ff */
[----:B------:R-:W-:Y:S02]  /*1410*/  ISETP.NE.AND.EX P1, PT, R5, RZ, PT, P1 ;  /* 0x000000ff0500720c */ /* 0x000fe40003f25310 */
[----:B------:R-:W-:Y:S02]  /*1420*/  SEL R5, R9, R10, P0 ;  /* 0x0000000a09057207 */ /* 0x000fe40000000000 */
[----:B------:R-:W-:-:S02]  /*1430*/  SEL R8, R8, 0xffffffff, P1 ;  /* 0xffffffff08087807 */ /* 0x000fc40000800000 */
[----:B------:R-:W-:Y:S01]  /*1440*/  SEL R5, R5, 0xffffffff, P1 ;  /* 0xffffffff05057807 */ /* 0x000fe20000800000 */
[----:B------:R-:W-:Y:S06]  /*1450*/  RET.REL.NODEC R6 `(_Z12ZtraceKernelP7double2mPdPbi) ;  /* 0xffffffe806e87950 */ /* 0x000fec0003c3ffff */
.L_x_14:
[----:B------:R-:W-:-:S00]  /*1460*/  BRA `(.L_x_14) ;  /* 0xfffffffc00fc7947 */ /* 0x000fc0000383ffff */
[----:B------:R-:W-:-:S00]  /*1470*/  NOP ;  /* 0x0000000000007918 */ /* 0x000fc00000000000 */
        /* <DEDUP_REMOVED lines=8> */
.L_x_50:


//--------------------- .text._Z12CtraceKernelP6float2mPfPbi --------------------------
	.section	.text._Z12CtraceKernelP6float2mPfPbi,"ax",@progbits
	.align	128
        .global         _Z12CtraceKernelP6float2mPfPbi
        .type           _Z12CtraceKernelP6float2mPfPbi,@function
        .size           _Z12CtraceKernelP6float2mPfPbi,(.L_x_51 - _Z12CtraceKernelP6float2mPfPbi)
        .other          _Z12CtraceKernelP6float2mPfPbi,@"STO_CUDA_ENTRY STV_DEFAULT"
_Z12CtraceKernelP6float2mPfPbi:
.text._Z12CtraceKernelP6float2mPfPbi:
        /* <DEDUP_REMOVED lines=21> */
.L_x_15:
[----:B------:R-:W1:Y:S02]  /*0150*/  LDCU.64 UR4, c[0x0][0x390] ;  /* 0x00007200ff0477ac */ /* 0x000e640008000a00 */
[----:B-1----:R-:W-:-:S04]  /*0160*/  UISETP.NE.U32.AND UP0, UPT, UR4, URZ, UPT ;  /* 0x000000ff0400728c */ /* 0x002fc8000bf05070 */
[----:B------:R-:W-:-:S09]  /*0170*/  UISETP.NE.AND.EX UP0, UPT, UR5, URZ, UPT, UP0 ;  /* 0x000000ff0500728c */ /* 0x000fd2000bf05300 */
[----:B------:R-:W-:Y:S05]  /*0180*/  BRA.U UP0, `(.L_x_16) ;  /* 0x0000000100407547 */ /* 0x000fea000b800000 */
[----:B------:R-:W-:Y:S01]  /*0190*/  MOV R0, 0x0 ;  /* 0x0000000000007802 */ /* 0x000fe20000000f00 */
[----:B------:R-:W1:Y:S01]  /*01a0*/  LDCU.64 UR4, c[0x4][0x68] ;  /* 0x01000d00ff0477ac */ /* 0x000e620008000a00 */
[----:B------:R-:W-:Y:S02]  /*01b0*/  HFMA2 R8, -RZ, RZ, 0, 9.119510650634765625e-06 ;  /* 0x00000099ff087431 */ /* 0x000fe400000001ff */
        /* <DEDUP_REMOVED lines=13> */
.L_x_16:
        /* <DEDUP_REMOVED lines=22> */
.L_x_17:
        /* <DEDUP_REMOVED lines=19> */
.L_x_18:
        /* <DEDUP_REMOVED lines=9> */
[----:B------:R-:W-:-:S04]  /*05b0*/  IMAD R7, R8, R9, R2 ;  /* 0x0000000908077224 */ /* 0x000fc800078e0202 */
[----:B------:R-:W-:Y:S02]  /*05c0*/  IMAD.IADD R2, R5, 0x1, R7 ;  /* 0x0000000105027824 */ /* 0x000fe400078e0207 */
[----:B-1----:R-:W-:Y:S02]  /*05d0*/  IMAD R0, R0, UR4, R3 ;  /* 0x0000000400007c24 */ /* 0x002fe4000f8e0203 */
[----:B------:R-:W-:Y:S01]  /*05e0*/  IMAD.MOV.U32 R3, RZ, RZ, RZ ;  /* 0x000000ffff037224 */ /* 0x000fe200078e00ff */
        /* <DEDUP_REMOVED lines=30> */
.L_x_20:
[----:B------:R-:W-:-:S07]  /*07d0*/  MOV R4, 0x7f0 ;  /* 0x000007f000047802 */ /* 0x000fce0000000f00 */
[----:B0-----:R-:W-:Y:S05]  /*07e0*/  CALL.REL.NOINC `($__internal_1_$__cuda_sm20_rem_u64) ;  /* 0x0000000800207944 */ /* 0x001fea0003c00000 */
[----:B------:R-:W-:-:S04]  /*07f0*/  ISETP.NE.U32.AND P0, PT, R6, RZ, PT ;  /* 0x000000ff0600720c */ /* 0x000fc80003f05070 */
[----:B------:R-:W-:-:S13]  /*0800*/  ISETP.NE.AND.EX P0, PT, R7, RZ, PT, P0 ;  /* 0x000000ff0700720c */ /* 0x000fda0003f05300 */
.L_x_21:
[----:B------:R-:W-:Y:S05]  /*0810*/  @P0 EXIT ;  /* 0x000000000000094d */ /* 0x000fea0003800000 */
[----:B------:R-:W1:Y:S01]  /*0820*/  LDCU.64 UR4, c[0x0][0x380] ;  /* 0x00007000ff0477ac */ /* 0x000e620008000a00 */
[----:B------:R-:W-:Y:S02]  /*0830*/  R2UR UR6, R12 ;  /* 0x000000000c0672ca */ /* 0x000fe400000e0000 */
[----:B------:R-:W-:Y:S02]  /*0840*/  R2UR UR7, R13 ;  /* 0x000000000d0772ca */ /* 0x000fe400000e0000 */
[C---:B-1----:R-:W-:Y:S01]  /*0850*/  LEA R4, P0, R0.reuse, UR4, 0x3 ;  /* 0x0000000400047c11 */ /* 0x042fe2000f8018ff */
[----:B------:R-:W1:Y:S03]  /*0860*/  LDCU UR4, c[0x0][0x38c] ;  /* 0x00007180ff0477ac */ /* 0x000e660008000800 */
[----:B------:R-:W-:-:S07]  /*0870*/  LEA.HI.X R5, R0, UR5, RZ, 0x3, P0 ;  /* 0x0000000500057c11 */ /* 0x000fce00080f1cff */
[----:B------:R2:W5:Y:S01]  /*0880*/  LDG.E R2, desc[UR6][R4.64] ;  /* 0x0000000604027981 */ /* 0x000562000c1e1900 */
[----:B-1----:R-:W-:-:S09]  /*0890*/  UISETP.NE.U32.AND UP0, UPT, UR4, URZ, UPT ;  /* 0x000000ff0400728c */ /* 0x002fd2000bf05070 */
[----:B--2---:R-:W-:Y:S05]  /*08a0*/  BRA.U UP0, `(.L_x_22) ;  /* 0x0000000100547547 */ /* 0x004fea000b800000 */
        /* <DEDUP_REMOVED lines=21> */
.L_x_22:
[----:B------:R-:W1:Y:S01]  /*0a00*/  LDCU.64 UR4, c[0x0][0x388] ;  /* 0x00007100ff0477ac */ /* 0x000e620008000a00 */
[----:B------:R-:W-:Y:S01]  /*0a10*/  MOV R4, 0xa50 ;  /* 0x00000a5000047802 */ /* 0x000fe20000000f00 */
[----:B-1----:R-:W-:Y:S02]  /*0a20*/  IMAD.U32 R6, RZ, RZ, UR4 ;  /* 0x00000004ff067e24 */ /* 0x002fe4000f8e00ff */
[----:B------:R-:W-:-:S07]  /*0a30*/  IMAD.U32 R5, RZ, RZ, UR5 ;  /* 0x00000005ff057e24 */ /* 0x000fce000f8e00ff */
[----:B0----5:R-:W-:Y:S05]  /*0a40*/  CALL.REL.NOINC `($__internal_1_$__cuda_sm20_rem_u64) ;  /* 0x0000000400887944 */ /* 0x021fea0003c00000 */
[----:B------:R-:W-:Y:S01]  /*0a50*/  MOV R4, R6 ;  /* 0x0000000600047202 */ /* 0x000fe20000000f00 */
[----:B------:R-:W-:-:S07]  /*0a60*/  IMAD.MOV.U32 R5, RZ, RZ, R7 ;  /* 0x000000ffff057224 */ /* 0x000fce00078e0007 */
.L_x_23:
[----:B------:R-:W1:Y:S01]  /*0a70*/  LDCU.64 UR4, c[0x0][0x390] ;  /* 0x00007200ff0477ac */ /* 0x000e620008000a00 */
[----:B------:R-:W-:Y:S02]  /*0a80*/  R2UR UR6, R12 ;  /* 0x000000000c0672ca */ /* 0x000fe400000e0000 */
[----:B------:R-:W-:Y:S02]  /*0a90*/  R2UR UR7, R13 ;  /* 0x000000000d0772ca */ /* 0x000fe400000e0000 */
[----:B-1----:R-:W-:-:S04]  /*0aa0*/  LEA R6, P0, R4, UR4, 0x2 ;  /* 0x0000000404067c11 */ /* 0x002fc8000f8010ff */
[----:B------:R-:W-:-:S07]  /*0ab0*/  LEA.HI.X R7, R4, UR5, R5, 0x2, P0 ;  /* 0x0000000504077c11 */ /* 0x000fce00080f1405 */
[----:B-----5:R-:W-:Y:S01]  /*0ac0*/  STG.E desc[UR6][R6.64], R2 ;  /* 0x0000000206007986 */ /* 0x020fe2000c101906 */
[----:B------:R-:W-:Y:S05]  /*0ad0*/  EXIT ;  /* 0x000000000000794d */ /* 0x000fea0003800000 */
.L_x_19:
        /* <DEDUP_REMOVED lines=12> */
[----:B-1----:R-:W-:Y:S01]  /*0ba0*/  IMAD.MOV.U32 R4, RZ, RZ, RZ ;  /* 0x000000ffff047224 */ /* 0x002fe200078e00ff */
[----:B--2---:R-:W-:-:S05]  /*0bb0*/  IADD3 R7, PT, PT, RZ, -R5, RZ ;  /* 0x80000005ff077210 */ /* 0x004fca0007ffe0ff */
        /* <DEDUP_REMOVED lines=8> */
[-C--:B------:R-:W-:Y:S02]  /*0c40*/  @P0 IADD3 R7, PT, PT, R7, -R6.reuse, RZ ;  /* 0x8000000607070210 */ /* 0x080fe40007ffe0ff */
[----:B------:R-:W-:-:S04]  /*0c50*/  @!P1 LOP3.LUT R7, RZ, R6, RZ, 0x33, !PT ;  /* 0x00000006ff079212 */ /* 0x000fc800078e33ff */
[----:B------:R-:W-:-:S04]  /*0c60*/  ISETP.NE.U32.AND P0, PT, R7, RZ, PT ;  /* 0x000000ff0700720c */ /* 0x000fc80003f05070 */
[----:B------:R-:W-:Y:S01]  /*0c70*/  ISETP.NE.AND.EX P0, PT, RZ, RZ, PT, P0 ;  /* 0x000000ffff00720c */ /* 0x000fe20003f05300 */
[----:B------:R-:W-:-:S12]  /*0c80*/  BRA `(.L_x_25) ;  /* 0x0000000000107947 */ /* 0x000fd80003800000 */
.L_x_24:
[----:B------:R-:W-:-:S07]  /*0c90*/  MOV R4, 0xcb0 ;  /* 0x00000cb000047802 */ /* 0x000fce0000000f00 */
[----:B0-----:R-:W-:Y:S05]  /*0ca0*/  CALL.REL.NOINC `($__internal_1_$__cuda_sm20_rem_u64) ;  /* 0x0000000000f07944 */ /* 0x001fea0003c00000 */
[----:B------:R-:W-:-:S04]  /*0cb0*/  ISETP.NE.U32.AND P0, PT, R6, RZ, PT ;  /* 0x000000ff0600720c */ /* 0x000fc80003f05070 */
[----:B------:R-:W-:-:S13]  /*0cc0*/  ISETP.NE.AND.EX P0, PT, R7, RZ, PT, P0 ;  /* 0x000000ff0700720c */ /* 0x000fda0003f05300 */
.L_x_25:
        /* <DEDUP_REMOVED lines=10> */
[----:B-1----:R-:W-:Y:S02]  /*0d70*/  IMAD.MOV.U32 R2, RZ, RZ, RZ ;  /* 0x000000ffff027224 */ /* 0x002fe400078e00ff */
[----:B--2---:R-:W-:-:S04]  /*0d80*/  IMAD.MOV R5, RZ, RZ, -R3 ;  /* 0x000000ffff057224 */ /* 0x004fc800078e0a03 */
[----:B------:R-:W-:-:S04]  /*0d90*/  IMAD R5, R5, UR4, RZ ;  /* 0x0000000405057c24 */ /* 0x000fc8000f8e02ff */
[----:B------:R-:W-:-:S04]  /*0da0*/  IMAD.HI.U32 R5, R3, R5, R2 ;  /* 0x0000000503057227 */ /* 0x000fc800078e0002 */
[----:B------:R-:W-:Y:S02]  /*0db0*/  HFMA2 R3, -RZ, RZ, 0, 0 ;  /* 0x00000000ff037431 */ /* 0x000fe400000001ff */
[----:B------:R-:W-:-:S05]  /*0dc0*/  IMAD.HI.U32 R5, R5, R0, RZ ;  /* 0x0000000005057227 */ /* 0x000fca00078e00ff */
[----:B------:R-:W-:-:S05]  /*0dd0*/  IADD3 R5, PT, PT, -R5, RZ, RZ ;  /* 0x000000ff05057210 */ /* 0x000fca0007ffe1ff */
[----:B------:R-:W-:-:S05]  /*0de0*/  IMAD R5, R5, UR4, R0 ;  /* 0x0000000405057c24 */ /* 0x000fca000f8e0200 */
[----:B------:R-:W-:-:S13]  /*0df0*/  ISETP.GE.U32.AND P0, PT, R5, UR4, PT ;  /* 0x0000000405007c0c */ /* 0x000fda000bf06070 */
[----:B------:R-:W-:-:S05]  /*0e00*/  @P0 VIADD R5, R5, -UR4 ;  /* 0x8000000405050c36 */ /* 0x000fca0008000000 */
[----:B------:R-:W-:-:S13]  /*0e10*/  ISETP.GE.U32.AND P0, PT, R5, UR4, PT ;  /* 0x0000000405007c0c */ /* 0x000fda000bf06070 */
[----:B------:R-:W-:Y:S01]  /*0e20*/  @P0 VIADD R5, R5, -UR4 ;  /* 0x8000000405050c36 */ /* 0x000fe20008000000 */
[----:B------:R-:W-:-:S05]  /*0e30*/  @!P1 LOP3.LUT R5, RZ, UR4, RZ, 0x33, !PT ;  /* 0x00000004ff059c12 */ /* 0x000fca000f8e33ff */
[----:B------:R-:W-:Y:S01]  /*0e40*/  IMAD.MOV.U32 R2, RZ, RZ, R5 ;  /* 0x000000ffff027224 */ /* 0x000fe200078e0005 */
[----:B------:R-:W-:Y:S06]  /*0e50*/  BRA `(.L_x_27) ;  /* 0x00000000001c7947 */ /* 0x000fec0003800000 */
.L_x_26:
[----:B------:R-:W1:Y:S01]  /*0e60*/  LDCU.64 UR4, c[0x0][0x388] ;  /* 0x00007100ff0477ac */ /* 0x000e620008000a00 */
[----:B------:R-:W-:Y:S01]  /*0e70*/  MOV R4, 0xeb0 ;  /* 0x00000eb000047802 */ /* 0x000fe20000000f00 */
[----:B-1----:R-:W-:Y:S02]  /*0e80*/  IMAD.U32 R6, RZ, RZ, UR4 ;  /* 0x00000004ff067e24 */ /* 0x002fe4000f8e00ff */
[----:B------:R-:W-:-:S07]  /*0e90*/  IMAD.U32 R5, RZ, RZ, UR5 ;  /* 0x00000005ff057e24 */ /* 0x000fce000f8e00ff */
[----:B0-----:R-:W-:Y:S05]  /*0ea0*/  CALL.REL.NOINC `($__internal_1_$__cuda_sm20_rem_u64) ;  /* 0x0000000000707944 */ /* 0x001fea0003c00000 */
[----:B------:R-:W-:Y:S01]  /*0eb0*/  IMAD.MOV.U32 R2, RZ, RZ, R6 ;  /* 0x000000ffff027224 */ /* 0x000fe200078e0006 */
[----:B------:R-:W-:-:S07]  /*0ec0*/  MOV R3, R7 ;  /* 0x0000000700037202 */ /* 0x000fce0000000f00 */
.L_x_27:
        /* <DEDUP_REMOVED lines=14> */
[----:B------:R-:W2:Y:S01]  /*0fb0*/  LDG.E R7, desc[UR6][R6.64] ;  /* 0x0000000606077981 */ /* 0x000ea2000c1e1900 */
[----:B-1----:R-:W-:-:S04]  /*0fc0*/  LEA R4, P0, R2, UR4, 0x2 ;  /* 0x0000000402047c11 */ /* 0x002fc8000f8010ff */
[----:B------:R-:W-:-:S05]  /*0fd0*/  LEA.HI.X R5, R2, UR5, R3, 0x2, P0 ;  /* 0x0000000502057c11 */ /* 0x000fca00080f1403 */
[----:B--2---:R-:W-:Y:S01]  /*0fe0*/  STG.E desc[UR6][R4.64], R7 ;  /* 0x0000000704007986 */ /* 0x004fe2000c101906 */
[----:B------:R-:W-:Y:S05]  /*0ff0*/  EXIT ;  /* 0x000000000000794d */ /* 0x000fea0003800000 */
.L_x_28:
[----:B------:R-:W1:Y:S01]  /*1000*/  LDCU.64 UR4, c[0x0][0x390] ;  /* 0x00007200ff0477ac */ /* 0x000e620008000a00 */
[----:B------:R-:W-:Y:S02]  /*1010*/  R2UR UR6, R12 ;  /* 0x000000000c0672ca */ /* 0x000fe400000e0000 */
[----:B------:R-:W-:Y:S02]  /*1020*/  R2UR UR7, R13 ;  /* 0x000000000d0772ca */ /* 0x000fe400000e0000 */
[----:B-1----:R-:W-:-:S04]  /*1030*/  LEA R4, P0, R2, UR4, 0x2 ;  /* 0x0000000402047c11 */ /* 0x002fc8000f8010ff */
[----:B------:R-:W-:-:S07]  /*1040*/  LEA.HI.X R5, R2, UR5, R3, 0x2, P0 ;  /* 0x0000000502057c11 */ /* 0x000fce00080f1403 */
[----:B------:R-:W-:Y:S01]  /*1050*/  STG.E desc[UR6][R4.64], RZ ;  /* 0x000000ff04007986 */ /* 0x000fe2000c101906 */
[----:B------:R-:W-:Y:S05]  /*1060*/  EXIT ;  /* 0x000000000000794d */ /* 0x000fea0003800000 */
        .weak           $__internal_1_$__cuda_sm20_rem_u64
        .type           $__internal_1_$__cuda_sm20_rem_u64,@function
        .size           $__internal_1_$__cuda_sm20_rem_u64,(.L_x_51 - $__internal_1_$__cuda_sm20_rem_u64)
$__internal_1_$__cuda_sm20_rem_u64:
[----:B------:R-:W-:-:S06]  /*1070*/  IMAD.MOV.U32 R7, RZ, RZ, R5 ;  /* 0x000000ffff077224 */ /* 0x000fcc00078e0005 */
        /* <DEDUP_REMOVED lines=23> */
[----:B------:R-:W-:Y:S02]  /*11f0*/  IMAD.X R8, RZ, RZ, ~R9, P0 ;  /* 0x000000ffff087224 */ /* 0x000fe400000e0e09 */
[----:B------:R-:W-:Y:S02]  /*1200*/  IMAD.MOV.U32 R9, RZ, RZ, RZ ;  /* 0x000000ffff097224 */ /* 0x000fe400078e00ff */
[----:B------:R-:W-:-:S04]  /*1210*/  IMAD.WIDE.U32 R10, P0, R11, R8, R10 ;  /* 0x000000080b0a7225 */ /* 0x000fc8000780000a */
[C---:B------:R-:W-:Y:S02]  /*1220*/  IMAD R14, R7.reuse, R8, RZ ;  /* 0x00000008070e7224 */ /* 0x040fe400078e02ff */
[----:B------:R-:W-:-:S04]  /*1230*/  IMAD.HI.U32 R11, P1, R7, R15, R10 ;  /* 0x0000000f070b7227 */ /* 0x000fc8000782000a */
[----:B------:R-:W-:Y:S01]  /*1240*/  IMAD.HI.U32 R8, R7, R8, RZ ;  /* 0x0000000807087227 */ /* 0x000fe200078e00ff */
[----:B------:R-:W-:-:S04]  /*1250*/  IADD3 R11, P2, PT, R14, R11, RZ ;  /* 0x0000000b0e0b7210 */ /* 0x000fc80007f5e0ff */
        /* <DEDUP_REMOVED lines=25> */
[CC--:B------:R-:W-:Y:S02]  /*13f0*/  IADD3.X R8, PT, PT, ~R5.reuse, R10.reuse, RZ, P2, !PT ;  /* 0x0000000a05087210 */ /* 0x0c0fe400017fe5ff */
[----:B------:R-:W-:Y:S01]  /*1400*/  ISETP.NE.AND.EX P1, PT, R5, RZ, PT, P1 ;  /* 0x000000ff0500720c */ /* 0x000fe20003f25310 */
[----:B------:R-:W-:Y:S01]  /*1410*/  IMAD.MOV.U32 R5, RZ, RZ, 0x0 ;  /* 0x00000000ff057424 */ /* 0x000fe200078e00ff */
[----:B------:R-:W-:Y:S02]  /*1420*/  SEL R6, R7, R9, P0 ;  /* 0x0000000907067207 */ /* 0x000fe40000000000 */
[----:B------:R-:W-:Y:S02]  /*1430*/  SEL R7, R8, R10, P0 ;  /* 0x0000000a08077207 */ /* 0x000fe40000000000 */
[----:B------:R-:W-:-:S02]  /*1440*/  SEL R6, R6, 0xffffffff, P1 ;  /* 0xffffffff06067807 */ /* 0x000fc40000800000 */
[----:B------:R-:W-:Y:S01]  /*1450*/  SEL R7, R7, 0xffffffff, P1 ;  /* 0xffffffff07077807 */ /* 0x000fe20000800000 */
[----:B------:R-:W-:Y:S06]  /*1460*/  RET.REL.NODEC R4 `(_Z12CtraceKernelP6float2mPfPbi) ;  /* 0xffffffe804e47950 */ /* 0x000fec0003c3ffff */
.L_x_29:
        /* <DEDUP_REMOVED lines=9> */
.L_x_51:


//--------------------- .text._Z11SinitKernelPfm  --------------------------
	.section	.text._Z11SinitKernelPfm,"ax",@progbits
	.align	128
        .global         _Z11SinitKernelPfm
        .type           _Z11SinitKernelPfm,@function
        .size           _Z11SinitKernelPfm,(.L_x_56 - _Z11SinitKernelPfm)
        .other          _Z11SinitKernelPfm,@"STO_CUDA_ENTRY STV_DEFAULT"
_Z11SinitKernelPfm:
.text._Z11SinitKernelPfm:
        /* <DEDUP_REMOVED lines=17> */
[----:B-----5:R-:W-:Y:S01]  /*0110*/  IMAD.U32 R10, RZ, RZ, UR8 ;  /* 0x00000008ff0a7e24 */ /* 0x020fe2000f8e00ff */
[----:B--2---:R-:W-:-:S07]  /*0120*/  MOV R11, UR9 ;  /* 0x00000009000b7c02 */ /* 0x004fce0008000f00 */
[----:B------:R-:W-:-:S07]  /*0130*/  LEPC R20, `(.L_x_30) ;  /* 0x000000001014794e */ /* 0x000fce0000000000 */
[----:B0--3--:R-:W-:Y:S05]  /*0140*/  CALL.ABS.NOINC R2 ;  /* 0x0000000002007343 */ /* 0x009fea0003c00000 */
.L_x_30:
[----:B------:R-:W1:Y:S01]  /*0150*/  S2R R0, SR_CTAID.X ;  /* 0x0000000000007919 */ /* 0x000e620000002500 */
[----:B------:R-:W1:Y:S01]  /*0160*/  LDCU UR4, c[0x0][0x360] ;  /* 0x00006c00ff0477ac */ /* 0x000e620008000800 */
[----:B------:R-:W1:Y:S01]  /*0170*/  S2R R3, SR_TID.X ;  /* 0x0000000000037919 */ /* 0x000e620000002100 */
[----:B------:R-:W2:Y:S01]  /*0180*/  LDCU.64 UR6, c[0x0][0x388] ;  /* 0x00007100ff0677ac */ /* 0x000ea20008000a00 */
[----:B-1----:R-:W-:-:S05]  /*0190*/  IMAD R0, R0, UR4, R3 ;  /* 0x0000000400007c24 */ /* 0x002fca000f8e0203 */
[----:B--2---:R-:W-:-:S04]  /*01a0*/  ISETP.GE.U32.AND P0, PT, R0, UR6, PT ;  /* 0x0000000600007c0c */ /* 0x004fc8000bf06070 */
[----:B------:R-:W-:-:S13]  /*01b0*/  ISETP.GE.U32.AND.EX P0, PT, RZ, UR7, PT, P0 ;  /* 0x00000007ff007c0c */ /* 0x000fda000bf06100 */
[----:B------:R-:W-:Y:S05]  /*01c0*/  @P0 EXIT ;  /* 0x000000000000094d */ /* 0x000fea0003800000 */
[----:B------:R-:W1:Y:S01]  /*01d0*/  LDCU.64 UR6, c[0x0][0x380] ;  /* 0x00007000ff0677ac */ /* 0x000e620008000a00 */
[----:B------:R-:W-:Y:S01]  /*01e0*/  MOV R5, 0x3f800000 ;  /* 0x3f80000000057802 */ /* 0x000fe20000000f00 */
[----:B------:R-:W2:Y:S01]  /*01f0*/  LDCU.64 UR4, c[0x0][0x358] ;  /* 0x00006b00ff0477ac */ /* 0x000ea20008000a00 */
[----:B-1----:R-:W-:-:S04]  /*0200*/  LEA R2, P0, R0, UR6, 0x2 ;  /* 0x0000000600027c11 */ /* 0x002fc8000f8010ff */
[----:B------:R-:W-:-:S05]  /*0210*/  LEA.HI.X R3, R0, UR7, RZ, 0x2, P0 ;  /* 0x0000000700037c11 */ /* 0x000fca00080f14ff */
[----:B--2---:R-:W-:Y:S01]  /*0220*/  STG.E desc[UR4][R2.64], R5 ;  /* 0x0000000502007986 */ /* 0x004fe2000c101904 */
[----:B------:R-:W-:Y:S05]  /*0230*/  EXIT ;  /* 0x000000000000794d */ /* 0x000fea0003800000 */
.L_x_31:
        /* <DEDUP_REMOVED lines=12> */
.L_x_56:


//--------------------- .text._Z11DinitKernelPdm  --------------------------
	.section	.text._Z11DinitKernelPdm,"ax",@progbits
	.align	128
        .global         _Z11DinitKernelPdm
        .type           _Z11DinitKernelPdm,@function
        .size           _Z11DinitKernelPdm,(.L_x_57 - _Z11DinitKernelPdm)
        .other          _Z11DinitKernelPdm,@"STO_CUDA_ENTRY STV_DEFAULT"
_Z11DinitKernelPdm:
.text._Z11DinitKernelPdm:
[----:B------:R-:W0:Y:S01]  /*0000*/  LDC R1, c[0x0][0x37c] ;  /* 0x0000df00ff017b82 */ /* 0x000e220000000800 */
[----:B------:R-:W1:Y:S02]  /*0010*/  LDCU.64 UR4, c[0x0][0x380] ;  /* 0x00007000ff0477ac */ /* 0x000e640008000a00 */
[----:B-1----:R-:W-:-:S04]  /*0020*/  UISETP.NE.U32.AND UP0, UPT, UR4, URZ, UPT ;  /* 0x000000ff0400728c */ /* 0x002fc8000bf05070 */
[----:B------:R-:W-:-:S09]  /*0030*/  UISETP.NE.AND.EX UP0, UPT, UR5, URZ, UPT, UP0 ;  /* 0x000000ff0500728c */ /* 0x000fd2000bf05300 */
[----:B------:R-:W-:Y:S05]  /*0040*/  BRA.U UP0, `(.L_x_32) ;  /* 0x0000000100407547 */ /* 0x000fea000b800000 */
        /* <DEDUP_REMOVED lines=16> */
.L_x_32:
        /* <DEDUP_REMOVED lines=9> */
[----:B------:R-:W-:Y:S01]  /*01e0*/  IMAD.MOV.U32 R4, RZ, RZ, 0x0 ;  /* 0x00000000ff047424 */ /* 0x000fe200078e00ff */
[----:B------:R-:W-:Y:S01]  /*01f0*/  MOV R5, 0x3ff00000 ;  /* 0x3ff0000000057802 */ /* 0x000fe20000000f00 */
[----:B------:R-:W2:Y:S01]  /*0200*/  LDCU.64 UR4, c[0x0][0x358] ;  /* 0x00006b00ff0477ac */ /* 0x000ea20008000a00 */
[----:B-1----:R-:W-:-:S04]  /*0210*/  LEA R2, P0, R0, UR6, 0x3 ;  /* 0x0000000600027c11 */ /* 0x002fc8000f8018ff */
[----:B------:R-:W-:-:S05]  /*0220*/  LEA.HI.X R3, R0, UR7, RZ, 0x3, P0 ;  /* 0x0000000700037c11 */ /* 0x000fca00080f1cff */
[----:B--2---:R-:W-:Y:S01]  /*0230*/  STG.E.64 desc[UR4][R2.64], R4 ;  /* 0x0000000402007986 */ /* 0x004fe2000c101b04 */
[----:B------:R-:W-:Y:S05]  /*0240*/  EXIT ;  /* 0x000000000000794d */ /* 0x000fea0003800000 */
.L_x_33:
        /* <DEDUP_REMOVED lines=11> */
.L_x_57:


//--------------------- .text._Z11ZinitKernelP7double2m --------------------------
	.section	.text._Z11ZinitKernelP7double2m,"ax",@progbits
	.align	128
        .global         _Z11ZinitKernelP7double2m
        .type           _Z11ZinitKernelP7double2m,@function
        .size           _Z11ZinitKernelP7double2m,(.L_x_52 - _Z11ZinitKernelP7double2m)
        .other          _Z11ZinitKernelP7double2m,@"STO_CUDA_ENTRY STV_DEFAULT"
_Z11ZinitKernelP7double2m:
.text._Z11ZinitKernelP7double2m:
        /* <DEDUP_REMOVED lines=21> */
.L_x_34:
[----:B------:R-:W1:Y:S01]  /*0150*/  S2R R0, SR_CTAID.X ;  /* 0x0000000000007919 */ /* 0x000e620000002500 */
[----:B------:R-:W2:Y:S01]  /*0160*/  LDC.64 R6, c[0x0][0x388] ;  /* 0x0000e200ff067b82 */ /* 0x000ea20000000a00 */
[----:B------:R-:W1:Y:S01]  /*0170*/  LDCU UR4, c[0x0][0x360] ;  /* 0x00006c00ff0477ac */ /* 0x000e620008000800 */
[----:B------:R-:W1:Y:S01]  /*0180*/  S2R R3, SR_TID.X ;  /* 0x0000000000037919 */ /* 0x000e620000002100 */
[----:B--2---:R-:W-:-:S04]  /*0190*/  IMAD R4, R7, R6, RZ ;  /* 0x0000000607047224 */ /* 0x004fc800078e02ff */
[----:B------:R-:W-:Y:S02]  /*01a0*/  IMAD R5, R6, R7, R4 ;  /* 0x0000000706057224 */ /* 0x000fe400078e0204 */
[----:B-1----:R-:W-:Y:S02]  /*01b0*/  IMAD R0, R0, UR4, R3 ;  /* 0x0000000400007c24 */ /* 0x002fe4000f8e0203 */
[----:B------:R-:W-:-:S03]  /*01c0*/  IMAD.WIDE.U32 R2, R6, R6, RZ ;  /* 0x0000000606027225 */ /* 0x000fc600078e00ff */
[----:B------:R-:W-:Y:S01]  /*01d0*/  ISETP.GT.U32.AND P0, PT, R2, R0, PT ;  /* 0x000000000200720c */ /* 0x000fe20003f04070 */
[----:B------:R-:W-:-:S05]  /*01e0*/  IMAD.IADD R2, R3, 0x1, R5 ;  /* 0x0000000103027824 */ /* 0x000fca00078e0205 */
        /* <DEDUP_REMOVED lines=26> */
.L_x_35:
[----:B------:R-:W-:-:S07]  /*0390*/  MOV R4, 0x3b0 ;  /* 0x000003b000047802 */ /* 0x000fce0000000f00 */
[----:B0-----:R-:W-:Y:S05]  /*03a0*/  CALL.REL.NOINC `($__internal_2_$__cuda_sm20_rem_u64) ;  /* 0x0000000000507944 */ /* 0x001fea0003c00000 */
[----:B------:R-:W-:-:S04]  /*03b0*/  ISETP.NE.U32.AND P0, PT, R2, RZ, PT ;  /* 0x000000ff0200720c */ /* 0x000fc80003f05070 */
[----:B------:R-:W-:-:S13]  /*03c0*/  ISETP.NE.AND.EX P0, PT, R3, RZ, PT, P0 ;  /* 0x000000ff0300720c */ /* 0x000fda0003f05300 */
.L_x_36:
[----:B------:R-:W1:Y:S01]  /*03d0*/  LDC.64 R8, c[0x0][0x358] ;  /* 0x0000d600ff087b82 */ /* 0x000e620000000a00 */
[----:B------:R-:W-:Y:S01]  /*03e0*/  @!P0 IMAD.MOV.U32 R4, RZ, RZ, 0x0 ;  /* 0x00000000ff048424 */ /* 0x000fe200078e00ff */
[----:B------:R-:W-:Y:S02]  /*03f0*/  @!P0 MOV R5, 0x3ff00000 ;  /* 0x3ff0000000058802 */ /* 0x000fe40000000f00 */
[----:B------:R-:W-:-:S04]  /*0400*/  CS2R R6, SRZ ;  /* 0x0000000000067805 */ /* 0x000fc8000001ff00 */
[----:B------:R-:W2:Y:S01]  /*0410*/  @!P0 LDC.64 R2, c[0x0][0x380] ;  /* 0x0000e000ff028b82 */ /* 0x000ea20000000a00 */
[----:B-1----:R-:W-:Y:S02]  /*0420*/  @!P0 R2UR UR4, R8 ;  /* 0x00000000080482ca */ /* 0x002fe400000e0000 */
[----:B------:R-:W-:Y:S02]  /*0430*/  @!P0 R2UR UR5, R9 ;  /* 0x00000000090582ca */ /* 0x000fe400000e0000 */
[----:B--2---:R-:W-:-:S04]  /*0440*/  @!P0 LEA R2, P1, R0, R2, 0x4 ;  /* 0x0000000200028211 */ /* 0x004fc800078220ff */
[----:B------:R-:W-:-:S07]  /*0450*/  @!P0 LEA.HI.X R3, R0, R3, RZ, 0x4, P1 ;  /* 0x0000000300038211 */ /* 0x000fce00008f24ff */
[----:B------:R1:W-:Y:S01]  /*0460*/  @!P0 STG.E.128 desc[UR4][R2.64], R4 ;  /* 0x0000000402008986 */ /* 0x0003e2000c101d04 */
[----:B------:R-:W-:Y:S05]  /*0470*/  @!P0 EXIT ;  /* 0x000000000000894d */ /* 0x000fea0003800000 */
[----:B------:R-:W1:Y:S01]  /*0480*/  LDCU.64 UR4, c[0x0][0x380] ;  /* 0x00007000ff0477ac */ /* 0x000e620008000a00 */
[----:B------:R-:W-:Y:S02]  /*0490*/  R2UR UR6, R8 ;  /* 0x00000000080672ca */ /* 0x000fe400000e0000 */
[----:B------:R-:W-:Y:S02]  /*04a0*/  R2UR UR7, R9 ;  /* 0x00000000090772ca */ /* 0x000fe400000e0000 */
[----:B-1----:R-:W-:-:S04]  /*04b0*/  LEA R2, P0, R0, UR4, 0x4 ;  /* 0x0000000400027c11 */ /* 0x002fc8000f8020ff */
[----:B------:R-:W-:-:S07]  /*04c0*/  LEA.HI.X R3, R0, UR5, RZ, 0x4, P0 ;  /* 0x0000000500037c11 */ /* 0x000fce00080f24ff */
[----:B------:R-:W-:Y:S01]  /*04d0*/  STG.E.128 desc[UR6][R2.64], RZ ;  /* 0x000000ff02007986 */ /* 0x000fe2000c101d06 */
[----:B------:R-:W-:Y:S05]  /*04e0*/  EXIT ;  /* 0x000000000000794d */ /* 0x000fea0003800000 */
        .weak           $__internal_2_$__cuda_sm20_rem_u64
        .type           $__internal_2_$__cuda_sm20_rem_u64,@function
        .size           $__internal_2_$__cuda_sm20_rem_u64,(.L_x_52 - $__internal_2_$__cuda_sm20_rem_u64)
$__internal_2_$__cuda_sm20_rem_u64:
        /* <DEDUP_REMOVED lines=33> */
[----:B------:R-:W-:-:S04]  /*0700*/  IMAD.WIDE.U32 R6, RZ, R9, R6 ;  /* 0x00000009ff067225 */ /* 0x000fc800078e0006 */
[----:B------:R-:W-:-:S05]  /*0710*/  IMAD.HI.U32 R5, P0, R5, R0, R6 ;  /* 0x0000000005057227 */ /* 0x000fca0007800006 */
[----:B------:R-:W-:Y:S01]  /*0720*/  IADD3 R9, P1, PT, RZ, R5, RZ ;  /* 0x00000005ff097210 */ /* 0x000fe20007f3e0ff */
[----:B------:R-:W-:-:S04]  /*0730*/  IMAD.X R5, RZ, RZ, RZ, P0 ;  /* 0x000000ffff057224 */ /* 0x000fc800000e06ff */
[----:B------:R-:W-:Y:S01]  /*0740*/  IMAD.WIDE.U32 R6, R9, R2, RZ ;  /* 0x0000000209067225 */ /* 0x000fe200078e00ff */
[----:B------:R-:W-:-:S03]  /*0750*/  IADD3.X R5, PT, PT, RZ, R5, RZ, P1, !PT ;  /* 0x00000005ff057210 */ /* 0x000fc60000ffe4ff */
[----:B------:R-:W-:Y:S01]  /*0760*/  IMAD R9, R9, R3, R7 ;  /* 0x0000000309097224 */ /* 0x000fe200078e0207 */
[----:B------:R-:W-:-:S03]  /*0770*/  IADD3 R11, P1, PT, -R6, R0, RZ ;  /* 0x00000000060b7210 */ /* 0x000fc60007f3e1ff */
[-C--:B------:R-:W-:Y:S01]  /*0780*/  IMAD R5, R5, R2.reuse, R9 ;  /* 0x0000000205057224 */ /* 0x080fe200078e0209 */
[----:B------:R-:W-:-:S03]  /*0790*/  ISETP.GE.U32.AND P0, PT, R11, R2, PT ;  /* 0x000000020b00720c */ /* 0x000fc60003f06070 */
[----:B------:R-:W-:Y:S01]  /*07a0*/  IMAD.X R6, RZ, RZ, ~R5, P1 ;  /* 0x000000ffff067224 */ /* 0x000fe200008e0e05 */
        /* <DEDUP_REMOVED lines=16> */
[----:B------:R-:W-:Y:S06]  /*08b0*/  RET.REL.NODEC R4 `(_Z11ZinitKernelP7double2m) ;  /* 0xfffffff404d07950 */ /* 0x000fec0003c3ffff */
.L_x_37:
        /* <DEDUP_REMOVED lines=12> */
.L_x_52:


//--------------------- .text._Z11CinitKernelP6float2m --------------------------
	.section	.text._Z11CinitKernelP6float2m,"ax",@progbits
	.align	128
        .global         _Z11CinitKernelP6float2m
        .type           _Z11CinitKernelP6float2m,@function
        .size           _Z11CinitKernelP6float2m,(.L_x_53 - _Z11CinitKernelP6float2m)
        .other          _Z11CinitKernelP6float2m,@"STO_CUDA_ENTRY STV_DEFAULT"
_Z11CinitKernelP6float2m:
.text._Z11CinitKernelP6float2m:
[----:B------:R-:W0:Y:S01]  /*0000*/  LDC R1, c[0x0][0x37c] ;  /* 0x0000df00ff017b82 */ /* 0x000e220000000800 */
[----:B------:R-:W1:Y:S02]  /*0010*/  LDCU.64 UR4, c[0x0][0x380] ;  /* 0x00007000ff0477ac */ /* 0x000e640008000a00 */
[----:B-1----:R-:W-:-:S04]  /*0020*/  UISETP.NE.U32.AND UP0, UPT, UR4, URZ, UPT ;  /* 0x000000ff0400728c */ /* 0x002fc8000bf05070 */
[----:B------:R-:W-:-:S09]  /*0030*/  UISETP.NE.AND.EX UP0, UPT, UR5, URZ, UPT, UP0 ;  /* 0x000000ff0500728c */ /* 0x000fd2000bf05300 */
[----:B------:R-:W-:Y:S05]  /*0040*/  BRA.U UP0, `(.L_x_38) ;  /* 0x0000000100407547 */ /* 0x000fea000b800000 */
[----:B------:R-:W-:Y:S01]  /*0050*/  MOV R0, 0x0 ;  /* 0x0000000000007802 */ /* 0x000fe20000000f00 */
[----:B------:R-:W1:Y:S01]  /*0060*/  LDCU.64 UR4, c[0x4][0x58] ;  /* 0x01000b00ff0477ac */ /* 0x000e620008000a00 */
[----:B------:R-:W-:Y:S02]  /*0070*/  HFMA2 R8, -RZ, RZ, 0, 5.7220458984375e-06 ;  /* 0x00000060ff087431 */ /* 0x000fe400000001ff */
        /* <DEDUP_REMOVED lines=13> */
.L_x_38:
        /* <DEDUP_REMOVED lines=8> */
[----:B------:R-:W-:Y:S02]  /*01d0*/  ISETP.GT.U32.AND P0, PT, R2, R0, PT ;  /* 0x000000000200720c */ /* 0x000fe40003f04070 */
[----:B------:R-:W-:-:S04]  /*01e0*/  IADD3 R2, PT, PT, R3, R5, RZ ;  /* 0x0000000503027210 */ /* 0x000fc80007ffe0ff */
        /* <DEDUP_REMOVED lines=26> */
.L_x_39:
[----:B------:R-:W-:-:S07]  /*0390*/  MOV R4, 0x3b0 ;  /* 0x000003b000047802 */ /* 0x000fce0000000f00 */
[----:B0-----:R-:W-:Y:S05]  /*03a0*/  CALL.REL.NOINC `($__internal_3_$__cuda_sm20_rem_u64) ;  /* 0x00000000004c7944 */ /* 0x001fea0003c00000 */
[----:B------:R-:W-:-:S04]  /*03b0*/  ISETP.NE.U32.AND P0, PT, R2, RZ, PT ;  /* 0x000000ff0200720c */ /* 0x000fc80003f05070 */
[----:B------:R-:W-:-:S13]  /*03c0*/  ISETP.NE.AND.EX P0, PT, R3, RZ, PT, P0 ;  /* 0x000000ff0300720c */ /* 0x000fda0003f05300 */
.L_x_40:
[----:B------:R-:W1:Y:S01]  /*03d0*/  LDC.64 R6, c[0x0][0x358] ;  /* 0x0000d600ff067b82 */ /* 0x000e620000000a00 */
[----:B------:R-:W-:Y:S01]  /*03e0*/  @!P0 IMAD.MOV.U32 R4, RZ, RZ, 0x3f800000 ;  /* 0x3f800000ff048424 */ /* 0x000fe200078e00ff */
[----:B------:R-:W-:-:S06]  /*03f0*/  MOV R5, RZ ;  /* 0x000000ff00057202 */ /* 0x000fcc0000000f00 */
[----:B------:R-:W2:Y:S01]  /*0400*/  @!P0 LDC.64 R2, c[0x0][0x380] ;  /* 0x0000e000ff028b82 */ /* 0x000ea20000000a00 */
[----:B-1----:R-:W-:Y:S02]  /*0410*/  @!P0 R2UR UR4, R6 ;  /* 0x00000000060482ca */ /* 0x002fe400000e0000 */
[----:B------:R-:W-:Y:S02]  /*0420*/  @!P0 R2UR UR5, R7 ;  /* 0x00000000070582ca */ /* 0x000fe400000e0000 */
[----:B--2---:R-:W-:-:S04]  /*0430*/  @!P0 LEA R2, P1, R0, R2, 0x3 ;  /* 0x0000000200028211 */ /* 0x004fc800078218ff */
[----:B------:R-:W-:-:S07]  /*0440*/  @!P0 LEA.HI.X R3, R0, R3, RZ, 0x3, P1 ;  /* 0x0000000300038211 */ /* 0x000fce00008f1cff */
[----:B------:R1:W-:Y:S01]  /*0450*/  @!P0 STG.E.64 desc[UR4][R2.64], R4 ;  /* 0x0000000402008986 */ /* 0x0003e2000c101b04 */
[----:B------:R-:W-:Y:S05]  /*0460*/  @!P0 EXIT ;  /* 0x000000000000894d */ /* 0x000fea0003800000 */
[----:B------:R-:W1:Y:S01]  /*0470*/  LDCU.64 UR4, c[0x0][0x380] ;  /* 0x00007000ff0477ac */ /* 0x000e620008000a00 */
[----:B------:R-:W-:Y:S02]  /*0480*/  R2UR UR6, R6 ;  /* 0x00000000060672ca */ /* 0x000fe400000e0000 */
[----:B------:R-:W-:Y:S02]  /*0490*/  R2UR UR7, R7 ;  /* 0x00000000070772ca */ /* 0x000fe400000e0000 */
[----:B-1----:R-:W-:-:S04]  /*04a0*/  LEA R2, P0, R0, UR4, 0x3 ;  /* 0x0000000400027c11 */ /* 0x002fc8000f8018ff */
[----:B------:R-:W-:-:S07]  /*04b0*/  LEA.HI.X R3, R0, UR5, RZ, 0x3, P0 ;  /* 0x0000000500037c11 */ /* 0x000fce00080f1cff */
[----:B------:R-:W-:Y:S01]  /*04c0*/  STG.E.64 desc[UR6][R2.64], RZ ;  /* 0x000000ff02007986 */ /* 0x000fe2000c101b06 */
[----:B------:R-:W-:Y:S05]  /*04d0*/  EXIT ;  /* 0x000000000000794d */ /* 0x000fea0003800000 */
        .weak           $__internal_3_$__cuda_sm20_rem_u64
        .type           $__internal_3_$__cuda_sm20_rem_u64,@function
        .size           $__internal_3_$__cuda_sm20_rem_u64,(.L_x_53 - $__internal_3_$__cuda_sm20_rem_u64)
$__internal_3_$__cuda_sm20_rem_u64:
        /* <DEDUP_REMOVED lines=60> */
[----:B------:R-:W-:Y:S06]  /*08a0*/  RET.REL.NODEC R4 `(_Z11CinitKernelP6float2m) ;  /* 0xfffffff404d47950 */ /* 0x000fec0003c3ffff */
.L_x_41:
        /* <DEDUP_REMOVED lines=13> */
.L_x_53:


//--------------------- .text._Z10ZaddKernelP7double2S_PKS_S_S2_m --------------------------
	.section	.text._Z10ZaddKernelP7double2S_PKS_S_S2_m,"ax",@progbits
	.align	128
        .global         _Z10ZaddKernelP7double2S_PKS_S_S2_m
        .type           _Z10ZaddKernelP7double2S_PKS_S_S2_m,@function
        .size           _Z10ZaddKernelP7double2S_PKS_S_S2_m,(.L_x_60 - _Z10ZaddKernelP7double2S_PKS_S_S2_m)
        .other          _Z10ZaddKernelP7double2S_PKS_S_S2_m,@"STO_CUDA_ENTRY STV_DEFAULT"
_Z10ZaddKernelP7double2S_PKS_S_S2_m:
.text._Z10ZaddKernelP7double2S_PKS_S_S2_m:
        /* <DEDUP_REMOVED lines=21> */
.L_x_42:
        /* <DEDUP_REMOVED lines=20> */
.L_x_43:
        /* <DEDUP_REMOVED lines=20> */
.L_x_44:
[----:B------:R-:W1:Y:S01]  /*03d0*/  S2R R3, SR_TID.X ;  /* 0x0000000000037919 */ /* 0x000e620000002100 */
[----:B------:R-:W1:Y:S01]  /*03e0*/  S2UR UR4, SR_CTAID.X ;  /* 0x00000000000479c3 */ /* 0x000e620000002500 */
[----:B------:R-:W2:Y:S07]  /*03f0*/  LDCU.64 UR6, c[0x0][0x3c8] ;  /* 0x00007900ff0677ac */ /* 0x000eae0008000a00 */
[----:B------:R-:W1:Y:S02]  /*0400*/  LDC R0, c[0x0][0x360] ;  /* 0x0000d800ff007b82 */ /* 0x000e640000000800 */
[----:B-1----:R-:W-:-:S05]  /*0410*/  IMAD R0, R0, UR4, R3 ;  /* 0x0000000400007c24 */ /* 0x002fca000f8e0203 */
[----:B--2---:R-:W-:-:S04]  /*0420*/  ISETP.GE.U32.AND P0, PT, R0, UR6, PT ;  /* 0x0000000600007c0c */ /* 0x004fc8000bf06070 */
[----:B------:R-:W-:-:S13]  /*0430*/  ISETP.GE.U32.AND.EX P0, PT, RZ, UR7, PT, P0 ;  /* 0x00000007ff007c0c */ /* 0x000fda000bf06100 */
[----:B------:R-:W-:Y:S05]  /*0440*/  @P0 EXIT ;  /* 0x000000000000094d */ /* 0x000fea0003800000 */
[----:B------:R-:W1:Y:S01]  /*0450*/  LDCU.64 UR6, c[0x0][0x3a0] ;  /* 0x00007400ff0677ac */ /* 0x000e620008000a00 */
[----:B------:R-:W-:Y:S01]  /*0460*/  IMAD.SHL.U32 R18, R0, 0x10, RZ ;  /* 0x0000001000127824 */ /* 0x000fe200078e00ff */
[----:B------:R-:W-:Y:S01]  /*0470*/  SHF.R.U32.HI R0, RZ, 0x1c, R0 ;  /* 0x0000001cff007819 */ /* 0x000fe20000011600 */
[----:B------:R-:W2:Y:S01]  /*0480*/  LDCU.64 UR8, c[0x0][0x3c0] ;  /* 0x00007800ff0877ac */ /* 0x000ea20008000a00 */
[----:B------:R-:W3:Y:S01]  /*0490*/  LDCU.64 UR4, c[0x0][0x358] ;  /* 0x00006b00ff0477ac */ /* 0x000ee20008000a00 */
[----:B------:R-:W4:Y:S01]  /*04a0*/  LDCU.128 UR12, c[0x0][0x3b0] ;  /* 0x00007600ff0c77ac */ /* 0x000f220008000c00 */
[C---:B-1----:R-:W-:Y:S02]  /*04b0*/  IADD3 R14, P0, PT, R18.reuse, UR6, RZ ;  /* 0x00000006120e7c10 */ /* 0x042fe4000ff1e0ff */
[----:B--2---:R-:W-:Y:S02]  /*04c0*/  IADD3 R12, P1, PT, R18, UR8, RZ ;  /* 0x00000008120c7c10 */ /* 0x004fe4000ff3e0ff */
[C---:B------:R-:W-:Y:S01]  /*04d0*/  IADD3.X R15, PT, PT, R0.reuse, UR7, RZ, P0, !PT ;  /* 0x00000007000f7c10 */ /* 0x040fe200087fe4ff */
[----:B------:R-:W1:Y:S01]  /*04e0*/  LDCU.64 UR6, c[0x0][0x380] ;  /* 0x00007000ff0677ac */ /* 0x000e620008000a00 */
[----:B------:R-:W-:-:S03]  /*04f0*/  IADD3.X R13, PT, PT, R0, UR9, RZ, P1, !PT ;  /* 0x00000009000d7c10 */ /* 0x000fc60008ffe4ff */
[----:B---3--:R-:W2:Y:S01]  /*0500*/  LDG.E.128 R4, desc[UR4][R14.64] ;  /* 0x000000040e047981 */ /* 0x008ea2000c1e1d00 */
[----:B------:R-:W2:Y:S03]  /*0510*/  LDCU.128 UR8, c[0x0][0x390] ;  /* 0x00007200ff0877ac */ /* 0x000ea60008000c00 */
[----:B------:R-:W4:Y:S01]  /*0520*/  LDG.E.128 R8, desc[UR4][R12.64] ;  /* 0x000000040c087981 */ /* 0x000f22000c1e1d00 */
[----:B--2---:R-:W-:Y:S02]  /*0530*/  DMUL R2, R6, UR10 ;  /* 0x0000000a06027c28 */ /* 0x004fe40008000000 */
[----:B----4-:R-:W-:-:S06]  /*0540*/  DMUL R16, R10, UR14 ;  /* 0x0000000e0a107c28 */ /* 0x010fcc0008000000 */
[----:B------:R-:W-:Y:S01]  /*0550*/  DFMA R4, R4, UR8, -R2 ;  /* 0x0000000804047c2b */ /* 0x000fe20008000802 */
[----:B-1----:R-:W-:Y:S01]  /*0560*/  IADD3 R2, P0, PT, R18, UR6, RZ ;  /* 0x0000000612027c10 */ /* 0x002fe2000ff1e0ff */
[----:B------:R-:W-:-:S03]  /*0570*/  DFMA R8, R8, UR12, -R16 ;  /* 0x0000000c08087c2b */ /* 0x000fc60008000810 */
[----:B------:R-:W-:-:S05]  /*0580*/  IADD3.X R3, PT, PT, R0, UR7, RZ, P0, !PT ;  /* 0x0000000700037c10 */ /* 0x000fca00087fe4ff */
[----:B------:R-:W-:-:S07]  /*0590*/  DADD R4, R4, R8 ;  /* 0x0000000004047229 */ /* 0x000fce0000000008 */
[----:B------:R-:W-:Y:S04]  /*05a0*/  STG.E.64 desc[UR4][R2.64], R4 ;  /* 0x0000000402007986 */ /* 0x000fe8000c101b04 */
[----:B------:R-:W2:Y:S04]  /*05b0*/  LDG.E.64 R14, desc[UR4][R14.64] ;  /* 0x000000040e0e7981 */ /* 0x000ea8000c1e1b00 */
[----:B------:R-:W3:Y:S01]  /*05c0*/  LDG.E.64 R12, desc[UR4][R12.64] ;  /* 0x000000040c0c7981 */ /* 0x000ee2000c1e1b00 */
[----:B--2---:R-:W-:Y:S02]  /*05d0*/  DMUL R8, R14, UR10 ;  /* 0x0000000a0e087c28 */ /* 0x004fe40008000000 */
[----:B---3--:R-:W-:-:S06]  /*05e0*/  DMUL R16, R12, UR14 ;  /* 0x0000000e0c107c28 */ /* 0x008fcc0008000000 */
[----:B------:R-:W-:Y:S02]  /*05f0*/  DFMA R8, R6, UR8, R8 ;  /* 0x0000000806087c2b */ /* 0x000fe40008000008 */
[----:B------:R-:W-:-:S08]  /*0600*/  DFMA R16, R10, UR12, R16 ;  /* 0x0000000c0a107c2b */ /* 0x000fd00008000010 */
[----:B------:R-:W-:-:S07]  /*0610*/  DADD R8, R8, R16 ;  /* 0x0000000008087229 */ /* 0x000fce0000000010 */
[----:B------:R-:W-:Y:S01]  /*0620*/  STG.E.64 desc[UR4][R2.64+0x8], R8 ;  /* 0x0000080802007986 */ /* 0x000fe2000c101b04 */
[----:B------:R-:W-:Y:S05]  /*0630*/  EXIT ;  /* 0x000000000000794d */ /* 0x000fea0003800000 */
.L_x_45:
        /* <DEDUP_REMOVED lines=12> */
.L_x_60:


//--------------------- .text._Z10CaddKernelP6float2S_PKS_S_S2_m --------------------------
	.section	.text._Z10CaddKernelP6float2S_PKS_S_S2_m,"ax",@progbits
	.align	128
        .global         _Z10CaddKernelP6float2S_PKS_S_S2_m
        .type           _Z10CaddKernelP6float2S_PKS_S_S2_m,@function
        .size           _Z10CaddKernelP6float2S_PKS_S_S2_m,(.L_x_61 - _Z10CaddKernelP6float2S_PKS_S_S2_m)
        .other          _Z10CaddKernelP6float2S_PKS_S_S2_m,@"STO_CUDA_ENTRY STV_DEFAULT"
_Z10CaddKernelP6float2S_PKS_S_S2_m:
.text._Z10CaddKernelP6float2S_PKS_S_S2_m:
        /* <DEDUP_REMOVED lines=21> */
.L_x_46:
[----:B------:R-:W1:Y:S02]  /*0150*/  LDCU.64 UR4, c[0x0][0x390] ;  /* 0x00007200ff0477ac */ /* 0x000e640008000a00 */
[----:B-1----:R-:W-:-:S04]  /*0160*/  UISETP.NE.U32.AND UP0, UPT, UR4, URZ, UPT ;  /* 0x000000ff0400728c */ /* 0x002fc8000bf05070 */
[----:B------:R-:W-:-:S09]  /*0170*/  UISETP.NE.AND.EX UP0, UPT, UR5, URZ, UPT, UP0 ;  /* 0x000000ff0500728c */ /* 0x000fd2000bf05300 */
[----:B------:R-:W-:Y:S05]  /*0180*/  BRA.U UP0, `(.L_x_47) ;  /* 0x0000000100407547 */ /* 0x000fea000b800000 */
[----:B------:R-:W-:Y:S01]  /*0190*/  MOV R0, 0x0 ;  /* 0x0000000000007802 */ /* 0x000fe20000000f00 */
[----:B------:R-:W1:Y:S01]  /*01a0*/  LDCU.64 UR4, c[0x4][0x58] ;  /* 0x01000b00ff0477ac */ /* 0x000e620008000a00 */
[----:B------:R-:W-:Y:S02]  /*01b0*/  HFMA2 R8, -RZ, RZ, 0, 2.384185791015625e-06 ;  /* 0x00000028ff087431 */ /* 0x000fe400000001ff */
[----:B------:R-:W-:Y:S01]  /*01c0*/  IMAD.MOV.U32 R12, RZ, RZ, 0x1 ;  /* 0x00000001ff0c7424 */ /* 0x000fe200078e00ff */
[----:B------:R2:W3:Y:S01]  /*01d0*/  LDC.64 R2, c[0x4][R0] ;  /* 0x0100000000027b82 */ /* 0x0004e20000000a00 */
[----:B------:R-:W4:Y:S01]  /*01e0*/  LDCU.64 UR6, c[0x4][0x50] ;  /* 0x01000a00ff0677ac */ /* 0x000f220008000a00 */
[----:B------:R-:W-:Y:S01]  /*01f0*/  MOV R13, RZ ;  /* 0x000000ff000d7202 */ /* 0x000fe20000000f00 */
[----:B------:R-:W5:Y:S01]  /*0200*/  LDCU.64 UR8, c[0x4][0x8] ;  /* 0x01000100ff0877ac */ /* 0x000f620008000a00 */
[----:B-1----:R-:W-:Y:S01]  /*0210*/  MOV R4, UR4 ;  /* 0x0000000400047c02 */ /* 0x002fe20008000f00 */
[----:B------:R-:W-:Y:S01]  /*0220*/  IMAD.U32 R5, RZ, RZ, UR5 ;  /* 0x00000005ff057e24 */ /* 0x000fe2000f8e00ff */
[----:B----4-:R-:W-:Y:S01]  /*0230*/  MOV R6, UR6 ;  /* 0x0000000600067c02 */ /* 0x010fe20008000f00 */
[----:B------:R-:W-:Y:S01]  /*0240*/  IMAD.U32 R7, RZ, RZ, UR7 ;  /* 0x00000007ff077e24 */ /* 0x000fe2000f8e00ff */
[----:B-----5:R-:W-:Y:S01]  /*0250*/  MOV R10, UR8 ;  /* 0x00000008000a7c02 */ /* 0x020fe20008000f00 */
[----:B--2---:R-:W-:-:S07]  /*0260*/  IMAD.U32 R11, RZ, RZ, UR9 ;  /* 0x00000009ff0b7e24 */ /* 0x004fce000f8e00ff */
[----:B------:R-:W-:-:S07]  /*0270*/  LEPC R20, `(.L_x_47) ;  /* 0x000000001014794e */ /* 0x000fce0000000000 */
[----:B0--3--:R-:W-:Y:S05]  /*0280*/  CALL.ABS.NOINC R2 ;  /* 0x0000000002007343 */ /* 0x009fea0003c00000 */
.L_x_47:
        /* <DEDUP_REMOVED lines=12> */
[----:B-1----:R-:W-:Y:S01]  /*0350*/  IMAD.U32 R4, RZ, RZ, UR4 ;  /* 0x00000004ff047e24 */ /* 0x002fe2000f8e00ff */
[----:B------:R-:W-:Y:S01]  /*0360*/  MOV R5, UR5 ;  /* 0x0000000500057c02 */ /* 0x000fe20008000f00 */
[----:B----4-:R-:W-:Y:S01]  /*0370*/  IMAD.U32 R6, RZ, RZ, UR6 ;  /* 0x00000006ff067e24 */ /* 0x010fe2000f8e00ff */
[----:B------:R-:W-:Y:S01]  /*0380*/  MOV R7, UR7 ;  /* 0x0000000700077c02 */ /* 0x000fe20008000f00 */
[----:B-----5:R-:W-:Y:S01]  /*0390*/  IMAD.U32 R10, RZ, RZ, UR8 ;  /* 0x00000008ff0a7e24 */ /* 0x020fe2000f8e00ff */
[----:B--2---:R-:W-:-:S07]  /*03a0*/  MOV R11, UR9 ;  /* 0x00000009000b7c02 */ /* 0x004fce0008000f00 */
[----:B------:R-:W-:-:S07]  /*03b0*/  LEPC R20, `(.L_x_48) ;  /* 0x000000001014794e */ /* 0x000fce0000000000 */
[----:B0--3--:R-:W-:Y:S05]  /*03c0*/  CALL.ABS.NOINC R2 ;  /* 0x0000000002007343 */ /* 0x009fea0003c00000 */
.L_x_48:
        /* <DEDUP_REMOVED lines=8> */
[----:B------:R-:W1:Y:S01]  /*0450*/  LDCU.128 UR8, c[0x0][0x390] ;  /* 0x00007200ff0877ac */ /* 0x000e620008000c00 */
[----:B------:R-:W-:Y:S02]  /*0460*/  SHF.L.U32 R2, R0, 0x3, RZ ;  /* 0x0000000300027819 */ /* 0x000fe400000006ff */
[----:B------:R-:W-:Y:S01]  /*0470*/  SHF.R.U32.HI R0, RZ, 0x1d, R0 ;  /* 0x0000001dff007819 */ /* 0x000fe20000011600 */
[----:B------:R-:W2:Y:S01]  /*0480*/  LDCU.64 UR6, c[0x0][0x3a0] ;  /* 0x00007400ff0677ac */ /* 0x000ea20008000a00 */
[----:B------:R-:W3:Y:S01]  /*0490*/  LDCU.64 UR4, c[0x0][0x358] ;  /* 0x00006b00ff0477ac */ /* 0x000ee20008000a00 */
[----:B------:R-:W4:Y:S01]  /*04a0*/  LDCU.128 UR12, c[0x0][0x380] ;  /* 0x00007000ff0c77ac */ /* 0x000f220008000c00 */
[C---:B-1----:R-:W-:Y:S02]  /*04b0*/  IADD3 R8, P0, PT, R2.reuse, UR8, RZ ;  /* 0x0000000802087c10 */ /* 0x042fe4000ff1e0ff */
[----:B--2---:R-:W-:Y:S02]  /*04c0*/  IADD3 R10, P1, PT, R2, UR6, RZ ;  /* 0x00000006020a7c10 */ /* 0x004fe4000ff3e0ff */
[----:B------:R-:W-:-:S02]  /*04d0*/  IADD3.X R9, PT, PT, R0, UR9, RZ, P0, !PT ;  /* 0x0000000900097c10 */ /* 0x000fc400087fe4ff */
[----:B------:R-:W-:-:S03]  /*04e0*/  IADD3.X R11, PT, PT, R0, UR7, RZ, P1, !PT ;  /* 0x00000007000b7c10 */ /* 0x000fc60008ffe4ff */
[----:B---3--:R-:W2:Y:S04]  /*04f0*/  LDG.E.64 R6, desc[UR4][R8.64] ;  /* 0x0000000408067981 */ /* 0x008ea8000c1e1b00 */
[----:B------:R-:W3:Y:S01]  /*0500*/  LDG.E.64 R4, desc[UR4][R10.64] ;  /* 0x000000040a047981 */ /* 0x000ee2000c1e1b00 */
[----:B----4-:R-:W-:Y:S01]  /*0510*/  IADD3 R2, P0, PT, R2, UR12, RZ ;  /* 0x0000000c02027c10 */ /* 0x010fe2000ff1e0ff */
[----:B--2---:R-:W-:Y:S01]  /*0520*/  FMUL R3, R7, UR15 ;  /* 0x0000000f07037c20 */ /* 0x004fe20008400000 */
[----:B---3--:R-:W-:-:S03]  /*0530*/  FMUL R13, R5, UR11 ;  /* 0x0000000b050d7c20 */ /* 0x008fc60008400000 */
[----:B------:R-:W-:Y:S01]  /*0540*/  FFMA R6, R6, UR14, -R3 ;  /* 0x0000000e06067c23 */ /* 0x000fe20008000803 */
[----:B------:R-:W-:Y:S01]  /*0550*/  IADD3.X R3, PT, PT, R0, UR13, RZ, P0, !PT ;  /* 0x0000000d00037c10 */ /* 0x000fe200087fe4ff */
[----:B------:R-:W-:-:S04]  /*0560*/  FFMA R13, R4, UR10, -R13 ;  /* 0x0000000a040d7c23 */ /* 0x000fc8000800080d */
[----:B------:R-:W-:-:S05]  /*0570*/  FADD R13, R6, R13 ;  /* 0x0000000d060d7221 */ /* 0x000fca0000000000 */
[----:B------:R-:W-:Y:S04]  /*0580*/  STG.E desc[UR4][R2.64], R13 ;  /* 0x0000000d02007986 */ /* 0x000fe8000c101904 */
[----:B------:R-:W2:Y:S04]  /*0590*/  LDG.E R8, desc[UR4][R8.64] ;  /* 0x0000000408087981 */ /* 0x000ea8000c1e1900 */
[----:B------:R-:W3:Y:S01]  /*05a0*/  LDG.E R10, desc[UR4][R10.64] ;  /* 0x000000040a0a7981 */ /* 0x000ee2000c1e1900 */
[----:B--2---:R-:W-:Y:S01]  /*05b0*/  FMUL R0, R8, UR15 ;  /* 0x0000000f08007c20 */ /* 0x004fe20008400000 */
[----:B---3--:R-:W-:-:S03]  /*05c0*/  FMUL R4, R10, UR11 ;  /* 0x0000000b0a047c20 */ /* 0x008fc60008400000 */
[----:B------:R-:W-:Y:S01]  /*05d0*/  FFMA R0, R7, UR14, R0 ;  /* 0x0000000e07007c23 */ /* 0x000fe20008000000 */
[----:B------:R-:W-:-:S04]  /*05e0*/  FFMA R5, R5, UR10, R4 ;  /* 0x0000000a05057c23 */ /* 0x000fc80008000004 */
[----:B------:R-:W-:-:S05]  /*05f0*/  FADD R5, R0, R5 ;  /* 0x0000000500057221 */ /* 0x000fca0000000000 */
[----:B------:R-:W-:Y:S01]  /*0600*/  STG.E desc[UR4][R2.64+0x4], R5 ;  /* 0x0000040502007986 */ /* 0x000fe2000c101904 */
[----:B------:R-:W-:Y:S05]  /*0610*/  EXIT ;  /* 0x000000000000794d */ /* 0x000fea0003800000 */
.L_x_49:
        /* <DEDUP_REMOVED lines=14> */
.L_x_61:


//--------------------- .nv.global.init           --------------------------
	.section	.nv.global.init,"aw",@progbits
.nv.global.init:
	.type		$str$2,@object
	.size		$str$2,($str - $str$2)
$str$2:
        /*0000*/ 	.byte	0x61, 0x00
	.type		$str,@object
	.size		$str,($str$3 - $str)
$str:
        /*0002*/ 	.byte	0x63, 0x00
	.type		$str$3,@object
	.size		$str$3,($str$4 - $str$3)
$str$3:
        /*0004*/ 	.byte	0x62, 0x00
	.type		$str$4,@object
	.size		$str$4,($str$5 - $str$4)
$str$4:
        /*0006*/ 	.byte	0x74, 0x72, 0x61, 0x63, 0x65, 0x00
	.type		$str$5,@object
	.size		$str$5,($str$1 - $str$5)
$str$5:
        /*000c*/ 	.byte	0x6d, 0x61, 0x73, 0x6b, 0x20, 0x7c, 0x7c, 0x20, 0x6d, 0x61, 0x73, 0x6b, 0x5f, 0x70, 0x72, 0x65
        /*001c*/ 	.byte	0x73, 0x65, 0x6e, 0x74, 0x20, 0x3d, 0x3d, 0x20, 0x30, 0x00
	.type		$str$1,@object
	.size		$str$1,($str$6 - $str$1)
$str$1:
        /*0026*/ 	.byte	0x2f, 0x74, 0x6d, 0x70, 0x2f, 0x73, 0x61, 0x73, 0x73, 0x5f, 0x63, 0x75, 0x5f, 0x72, 0x65, 0x35
        /*0036*/ 	.byte	0x33, 0x68, 0x76, 0x33, 0x30, 0x2f, 0x6b, 0x2e, 0x63, 0x75, 0x00
	.type		$str$6,@object
	.size		$str$6,(__unnamed_6 - $str$6)
$str$6:
        /*0041*/ 	.byte	0x6d, 0x61, 0x73, 0x6b, 0x5f, 0x70, 0x72, 0x65, 0x73, 0x65, 0x6e, 0x74, 0x20, 0x3d, 0x3d, 0x20
        /*0051*/ 	.byte	0x30, 0x20, 0x7c, 0x7c, 0x20, 0x6d, 0x61, 0x73, 0x6b, 0x5f, 0x70, 0x72, 0x65, 0x73, 0x65, 0x6e
        /*0061*/ 	.byte	0x74, 0x20, 0x3d, 0x3d, 0x20, 0x31, 0x00
	.type		__unnamed_6,@object
	.size		__unnamed_6,(__unnamed_3 - __unnamed_6)
__unnamed_6:
        /*0068*/ 	.byte	0x76, 0x6f, 0x69, 0x64, 0x20, 0x53, 0x69, 0x6e, 0x69, 0x74, 0x4b, 0x65, 0x72, 0x6e, 0x65, 0x6c
        /*0078*/ 	.byte	0x28, 0x66, 0x6c, 0x6f, 0x61, 0x74, 0x20, 0x2a, 0x2c, 0x20, 0x75, 0x6e, 0x73, 0x69, 0x67, 0x6e
        /*0088*/ 	.byte	0x65, 0x64, 0x20, 0x6c, 0x6f, 0x6e, 0x67, 0x29, 0x00
	.type		__unnamed_3,@object
	.size		__unnamed_3,(__unnamed_5 - __unnamed_3)
__unnamed_3:
        /*0091*/ 	.byte	0x76, 0x6f, 0x69, 0x64, 0x20, 0x43, 0x69, 0x6e, 0x69, 0x74, 0x4b, 0x65, 0x72, 0x6e, 0x65, 0x6c
        /*00a1*/ 	.byte	0x28, 0x66, 0x6c, 0x6f, 0x61, 0x74, 0x32, 0x20, 0x2a, 0x2c, 0x20, 0x75, 0x6e, 0x73, 0x69, 0x67
        /*00b1*/ 	.byte	0x6e, 0x65, 0x64, 0x20, 0x6c, 0x6f, 0x6e, 0x67, 0x29, 0x00
	.type		__unnamed_5,@object
	.size		__unnamed_5,(__unnamed_4 - __unnamed_5)
__unnamed_5:
        /*00bb*/ 	.byte	0x76, 0x6f, 0x69, 0x64, 0x20, 0x44, 0x69, 0x6e, 0x69, 0x74, 0x4b, 0x65, 0x72, 0x6e, 0x65, 0x6c
        /*00cb*/ 	.byte	0x28, 0x64, 0x6f, 0x75, 0x62, 0x6c, 0x65, 0x20, 0x2a, 0x2c, 0x20, 0x75, 0x6e, 0x73, 0x69, 0x67
        /*00db*/ 	.byte	0x6e, 0x65, 0x64, 0x20, 0x6c, 0x6f, 0x6e, 0x67, 0x29, 0x00
	.type		__unnamed_4,@object
	.size		__unnamed_4,(__unnamed_7 - __unnamed_4)
__unnamed_4:
        /*00e5*/ 	.byte	0x76, 0x6f, 0x69, 0x64, 0x20, 0x5a, 0x69, 0x6e, 0x69, 0x74, 0x4b, 0x65, 0x72, 0x6e, 0x65, 0x6c
        /*00f5*/ 	.byte	0x28, 0x64, 0x6f, 0x75, 0x62, 0x6c, 0x65, 0x32, 0x20, 0x2a, 0x2c, 0x20, 0x75, 0x6e, 0x73, 0x69
        /*0105*/ 	.byte	0x67, 0x6e, 0x65, 0x64, 0x20, 0x6c, 0x6f, 0x6e, 0x67, 0x29, 0x00
	.type		__unnamed_7,@object
	.size		__unnamed_7,(__unnamed_8 - __unnamed_7)
__unnamed_7:
        /*0110*/ 	.byte	0x76, 0x6f, 0x69, 0x64, 0x20, 0x43, 0x74, 0x72, 0x61, 0x63, 0x65, 0x4b, 0x65, 0x72, 0x6e, 0x65
        /*0120*/ 	.byte	0x6c, 0x28, 0x66, 0x6c, 0x6f, 0x61, 0x74, 0x32, 0x20, 0x2a, 0x2c, 0x20, 0x75, 0x6e, 0x73, 0x69
        /*0130*/ 	.byte	0x67, 0x6e, 0x65, 0x64, 0x20, 0x6c, 0x6f, 0x6e, 0x67, 0x2c, 0x20, 0x66, 0x6c, 0x6f, 0x61, 0x74
        /*0140*/ 	.byte	0x20, 0x2a, 0x2c, 0x20, 0x5f, 0x5f, 0x6e, 0x76, 0x5f, 0x62, 0x6f, 0x6f, 0x6c, 0x20, 0x2a, 0x2c
        /*0150*/ 	.byte	0x20, 0x69, 0x6e, 0x74, 0x29, 0x00
	.type		__unnamed_8,@object
	.size		__unnamed_8,(__unnamed_1 - __unnamed_8)
__unnamed_8:
        /*0156*/ 	.byte	0x76, 0x6f, 0x69, 0x64, 0x20, 0x5a, 0x74, 0x72, 0x61, 0x63, 0x65, 0x4b, 0x65, 0x72, 0x6e, 0x65
        /*0166*/ 	.byte	0x6c, 0x28, 0x64, 0x6f, 0x75, 0x62, 0x6c, 0x65, 0x32, 0x20, 0x2a, 0x2c, 0x20, 0x75, 0x6e, 0x73
        /*0176*/ 	.byte	0x69, 0x67, 0x6e, 0x65, 0x64, 0x20, 0x6c, 0x6f, 0x6e, 0x67, 0x2c, 0x20, 0x64, 0x6f, 0x75, 0x62
        /*0186*/ 	.byte	0x6c, 0x65, 0x20, 0x2a, 0x2c, 0x20, 0x5f, 0x5f, 0x6e, 0x76, 0x5f, 0x62, 0x6f, 0x6f, 0x6c, 0x20
        /*0196*/ 	.byte	0x2a, 0x2c, 0x20, 0x69, 0x6e, 0x74, 0x29, 0x00
	.type		__unnamed_1,@object
	.size		__unnamed_1,(__unnamed_2 - __unnamed_1)
__unnamed_1:
        /*019e*/ 	.byte	0x76, 0x6f, 0x69, 0x64, 0x20, 0x43, 0x61, 0x64, 0x64, 0x4b, 0x65, 0x72, 0x6e, 0x65, 0x6c, 0x28
        /*01ae*/ 	.byte	0x66, 0x6c, 0x6f, 0x61, 0x74, 0x32, 0x20, 0x2a, 0x2c, 0x20, 0x66, 0x6c, 0x6f, 0x61, 0x74, 0x32
        /*01be*/ 	.byte	0x2c, 0x20, 0x63, 0x6f, 0x6e, 0x73, 0x74, 0x20, 0x66, 0x6c, 0x6f, 0x61, 0x74, 0x32, 0x20, 0x2a
        /*01ce*/ 	.byte	0x2c, 0x20, 0x66, 0x6c, 0x6f, 0x61, 0x74, 0x32, 0x2c, 0x20, 0x63, 0x6f, 0x6e, 0x73, 0x74, 0x20
        /*01de*/ 	.byte	0x66, 0x6c, 0x6f, 0x61, 0x74, 0x32, 0x20, 0x2a, 0x2c, 0x20, 0x75, 0x6e, 0x73, 0x69, 0x67, 0x6e
        /*01ee*/ 	.byte	0x65, 0x64, 0x20, 0x6c, 0x6f, 0x6e, 0x67, 0x29, 0x00
	.type		__unnamed_2,@object
	.size		__unnamed_2,(.L_1 - __unnamed_2)
__unnamed_2:
        /*01f7*/ 	.byte	0x76, 0x6f, 0x69, 0x64, 0x20, 0x5a, 0x61, 0x64, 0x64, 0x4b, 0x65, 0x72, 0x6e, 0x65, 0x6c, 0x28
        /*0207*/ 	.byte	0x64, 0x6f, 0x75, 0x62, 0x6c, 0x65, 0x32, 0x20, 0x2a, 0x2c, 0x20, 0x64, 0x6f, 0x75, 0x62, 0x6c
        /*0217*/ 	.byte	0x65, 0x32, 0x2c, 0x20, 0x63, 0x6f, 0x6e, 0x73, 0x74, 0x20, 0x64, 0x6f, 0x75, 0x62, 0x6c, 0x65
        /*0227*/ 	.byte	0x32, 0x20, 0x2a, 0x2c, 0x20, 0x64, 0x6f, 0x75, 0x62, 0x6c, 0x65, 0x32, 0x2c, 0x20, 0x63, 0x6f
        /*0237*/ 	.byte	0x6e, 0x73, 0x74, 0x20, 0x64, 0x6f, 0x75, 0x62, 0x6c, 0x65, 0x32, 0x20, 0x2a, 0x2c, 0x20, 0x75
        /*0247*/ 	.byte	0x6e, 0x73, 0x69, 0x67, 0x6e, 0x65, 0x64, 0x20, 0x6c, 0x6f, 0x6e, 0x67, 0x29, 0x00
.L_1:


//--------------------- .nv.shared.reserved.0     --------------------------
	.section	.nv.shared.reserved.0,"aw",@nobits
	.weak		__nv_reservedSMEM_offset_0_alias
	.size		__nv_reservedSMEM_offset_0_alias, 0, 64
	.other		__nv_reservedSMEM_offset_0_alias,@"STO_CUDA_RESERVED_SHARED STV_DEFAULT"
__nv_reservedSMEM_offset_0_alias:
	.zero		0
	.zero		64


//--------------------- .nv.constant0._Z12ZtraceKernelP7double2mPdPbi --------------------------
	.section	.nv.constant0._Z12ZtraceKernelP7double2mPdPbi,"a",@progbits
	.sectionflags	@""
	.align	4
.nv.constant0._Z12ZtraceKernelP7double2mPdPbi:
	.zero		932


//--------------------- .nv.constant0._Z12CtraceKernelP6float2mPfPbi --------------------------
	.section	.nv.constant0._Z12CtraceKernelP6float2mPfPbi,"a",@progbits
	.sectionflags	@""
	.align	4
.nv.constant0._Z12CtraceKernelP6float2mPfPbi:
	.zero		932


//--------------------- .nv.constant0._Z11SinitKernelPfm --------------------------
	.section	.nv.constant0._Z11SinitKernelPfm,"a",@progbits
	.sectionflags	@""
	.align	4
.nv.constant0._Z11SinitKernelPfm:
	.zero		912


//--------------------- .nv.constant0._Z11DinitKernelPdm --------------------------
	.section	.nv.constant0._Z11DinitKernelPdm,"a",@progbits
	.sectionflags	@""
	.align	4
.nv.constant0._Z11DinitKernelPdm:
	.zero		912


//--------------------- .nv.constant0._Z11ZinitKernelP7double2m --------------------------
	.section	.nv.constant0._Z11ZinitKernelP7double2m,"a",@progbits
	.sectionflags	@""
	.align	4
.nv.constant0._Z11ZinitKernelP7double2m:
	.zero		912


//--------------------- .nv.constant0._Z11CinitKernelP6float2m --------------------------
	.section	.nv.constant0._Z11CinitKernelP6float2m,"a",@progbits
	.sectionflags	@""
	.align	4
.nv.constant0._Z11CinitKernelP6float2m:
	.zero		912


//--------------------- .nv.constant0._Z10ZaddKernelP7double2S_PKS_S_S2_m --------------------------
	.section	.nv.constant0._Z10ZaddKernelP7double2S_PKS_S_S2_m,"a",@progbits
	.sectionflags	@""
	.align	4
.nv.constant0._Z10ZaddKernelP7double2S_PKS_S_S2_m:
	.zero		976


//--------------------- .nv.constant0._Z10CaddKernelP6float2S_PKS_S_S2_m --------------------------
	.section	.nv.constant0._Z10CaddKernelP6float2S_PKS_S_S2_m,"a",@progbits
	.sectionflags	@""
	.align	4
.nv.constant0._Z10CaddKernelP6float2S_PKS_S_S2_m:
	.zero		944


//--------------------- SYMBOLS --------------------------

	.type		.nv.reservedSmem.offset0,@object
	.size		.nv.reservedSmem.offset0,0x4
	.type		__assertfail,@function
